	.target	sm_90a

	.elftype	@"ET_EXEC"


//--------------------- .note.nv.tkinfo           --------------------------
	.section	.note.nv.tkinfo,"",@"SHT_NOTE"
	.sectionflags	@"SHF_NOTE_NV_TKINFO"
	.tkinfo
        /*0018*/ 	.word	0x00000002
        /*0030*/ 	.string	""
        /*0030*/ 	.string	"ptxas"
        /*0030*/ 	.string	"Cuda compilation tools, release 13.0, V13.0.88"
        /*0030*/ 	.string	"Build cuda_13.0.r13.0/compiler.36424714_0"
        /*0030*/ 	.string	"-arch sm_90a -m 64 "



//--------------------- .note.nv.cuinfo           --------------------------
	.section	.note.nv.cuinfo,"",@"SHT_NOTE"
	.sectionflags	@"SHF_NOTE_NV_CUINFO"
        /*0018*/ 	.short	0x0002
        /*001a*/ 	.short	0x005a
        /*001c*/ 	.short	0x0082
	.zero		2


//--------------------- .nv.info                  --------------------------
	.section	.nv.info,"",@"SHT_CUDA_INFO"
	.align	4


	//----- nvinfo : EIATTR_REGCOUNT
	.align		4
        /*0000*/ 	.byte	0x04, 0x2f
        /*0002*/ 	.short	(.L_12 - .L_11)
	.align		4
.L_11:
        /*0004*/ 	.word	index@(_ZN7cutlass13device_kernelINS_4gemm6kernel13GemmUniversalIN4cute5tupleIJiiiiEEENS1_10collective13CollectiveMmaINS1_37MainloopSm90TmaGmmaWarpSpecializedFP8ILi3ENS5_IJNS4_1CILi2EEENSA_ILi1EEESC_EEENS1_35KernelTmaWarpSpecializedCooperativeEEENS5_IJNSA_ILi256EEESG_NSA_ILi128EEEEEENS_12float_e4m3_tENS5_IJlSC_lEEESJ_SK_NS4_8TiledMMAINS4_8MMA_AtomIJNS4_4SM904GMMA31MMA_64x256x32_F32E4M3E4M3_SS_TNILNSO_7ScaleInE1ELSQ_1EEEEEENS4_6LayoutISD_NS5_IJSC_NSA_ILi0EEESU_EEEEENS5_IJNS4_10UnderscoreESX_SX_EEEEENS4_13SM90_TMA_LOADENS4_14ComposedLayoutINS4_7SwizzleILi3ELi4ELi3EEENS4_18smem_ptr_flag_bitsILi8EEENST_INS5_IJNSA_ILi8EEESH_EEENS5_IJSH_SC_EEEEEEEvNS4_8identityENS4_23SM90_TMA_LOAD_MULTICASTES1A_vS1B_EENS_8epilogue10collective6detail29Sm90TmaWarpSpecializedAdapterINS1F_15DefaultEpilogueISJ_SK_SK_NS1E_6thread17LinearCombinationISJ_Li1EffLNS1J_9ScaleType4KindE0ELNS_15FloatRoundStyleE2ESJ_EENS1_15EpilogueDefaultEEEEEvvEEEEvNT_6ParamsE)
        /*0008*/ 	.word	0x000000a8


	//----- nvinfo : EIATTR_FRAME_SIZE
	.align		4
.L_12:
        /*000c*/ 	.byte	0x04, 0x11
        /*000e*/ 	.short	(.L_14 - .L_13)
	.align		4
.L_13:
        /*0010*/ 	.word	index@(_ZN7cutlass13device_kernelINS_4gemm6kernel13GemmUniversalIN4cute5tupleIJiiiiEEENS1_10collective13CollectiveMmaINS1_37MainloopSm90TmaGmmaWarpSpecializedFP8ILi3ENS5_IJNS4_1CILi2EEENSA_ILi1EEESC_EEENS1_35KernelTmaWarpSpecializedCooperativeEEENS5_IJNSA_ILi256EEESG_NSA_ILi128EEEEEENS_12float_e4m3_tENS5_IJlSC_lEEESJ_SK_NS4_8TiledMMAINS4_8MMA_AtomIJNS4_4SM904GMMA31MMA_64x256x32_F32E4M3E4M3_SS_TNILNSO_7ScaleInE1ELSQ_1EEEEEENS4_6LayoutISD_NS5_IJSC_NSA_ILi0EEESU_EEEEENS5_IJNS4_10UnderscoreESX_SX_EEEEENS4_13SM90_TMA_LOADENS4_14ComposedLayoutINS4_7SwizzleILi3ELi4ELi3EEENS4_18smem_ptr_flag_bitsILi8EEENST_INS5_IJNSA_ILi8EEESH_EEENS5_IJSH_SC_EEEEEEEvNS4_8identityENS4_23SM90_TMA_LOAD_MULTICASTES1A_vS1B_EENS_8epilogue10collective6detail29Sm90TmaWarpSpecializedAdapterINS1F_15DefaultEpilogueISJ_SK_SK_NS1E_6thread17LinearCombinationISJ_Li1EffLNS1J_9ScaleType4KindE0ELNS_15FloatRoundStyleE2ESJ_EENS1_15EpilogueDefaultEEEEEvvEEEEvNT_6ParamsE)
        /*0014*/ 	.word	0x00000cc8


	//----- nvinfo : EIATTR_MIN_STACK_SIZE
	.align		4
.L_14:
        /*0018*/ 	.byte	0x04, 0x12
        /*001a*/ 	.short	(.L_16 - .L_15)
	.align		4
.L_15:
        /*001c*/ 	.word	index@(_ZN7cutlass13device_kernelINS_4gemm6kernel13GemmUniversalIN4cute5tupleIJiiiiEEENS1_10collective13CollectiveMmaINS1_37MainloopSm90TmaGmmaWarpSpecializedFP8ILi3ENS5_IJNS4_1CILi2EEENSA_ILi1EEESC_EEENS1_35KernelTmaWarpSpecializedCooperativeEEENS5_IJNSA_ILi256EEESG_NSA_ILi128EEEEEENS_12float_e4m3_tENS5_IJlSC_lEEESJ_SK_NS4_8TiledMMAINS4_8MMA_AtomIJNS4_4SM904GMMA31MMA_64x256x32_F32E4M3E4M3_SS_TNILNSO_7ScaleInE1ELSQ_1EEEEEENS4_6LayoutISD_NS5_IJSC_NSA_ILi0EEESU_EEEEENS5_IJNS4_10UnderscoreESX_SX_EEEEENS4_13SM90_TMA_LOADENS4_14ComposedLayoutINS4_7SwizzleILi3ELi4ELi3EEENS4_18smem_ptr_flag_bitsILi8EEENST_INS5_IJNSA_ILi8EEESH_EEENS5_IJSH_SC_EEEEEEEvNS4_8identityENS4_23SM90_TMA_LOAD_MULTICASTES1A_vS1B_EENS_8epilogue10collective6detail29Sm90TmaWarpSpecializedAdapterINS1F_15DefaultEpilogueISJ_SK_SK_NS1E_6thread17LinearCombinationISJ_Li1EffLNS1J_9ScaleType4KindE0ELNS_15FloatRoundStyleE2ESJ_EENS1_15EpilogueDefaultEEEEEvvEEEEvNT_6ParamsE)
        /*0020*/ 	.word	0x00000cc8
.L_16:


//--------------------- .nv.compat                --------------------------
	.section	.nv.compat,"",@"SHT_CUDA_COMPAT_INFO"
	.align	4
        /*0000*/ 	.byte	0x02, 0x09, 0x01, 0x00, 0x02, 0x02, 0x04, 0x00, 0x02, 0x05, 0x05, 0x00, 0x03, 0x07, 0x01, 0x01
        /*0010*/ 	.byte	0x02, 0x03, 0x01, 0x00, 0x02, 0x06, 0x01, 0x00, 0x04, 0x0b, 0x08, 0x00, 0x00, 0x00, 0x00, 0x00
        /*0020*/ 	.byte	0x00, 0x00, 0x00, 0x00


//--------------------- .nv.info._ZN7cutlass13device_kernelINS_4gemm6kernel13GemmUniversalIN4cute5tupleIJiiiiEEENS1_10collective13CollectiveMmaINS1_37MainloopSm90TmaGmmaWarpSpecializedFP8ILi3ENS5_IJNS4_1CILi2EEENSA_ILi1EEESC_EEENS1_35KernelTmaWarpSpecializedCooperativeEEENS5_IJNSA_ILi256EEESG_NSA_ILi128EEEEEENS_12float_e4m3_tENS5_IJlSC_lEEESJ_SK_NS4_8TiledMMAINS4_8MMA_AtomIJNS4_4SM904GMMA31MMA_64x256x32_F32E4M3E4M3_SS_TNILNSO_7ScaleInE1ELSQ_1EEEEEENS4_6LayoutISD_NS5_IJSC_NSA_ILi0EEESU_EEEEENS5_IJNS4_10UnderscoreESX_SX_EEEEENS4_13SM90_TMA_LOADENS4_14ComposedLayoutINS4_7SwizzleILi3ELi4ELi3EEENS4_18smem_ptr_flag_bitsILi8EEENST_INS5_IJNSA_ILi8EEESH_EEENS5_IJSH_SC_EEEEEEEvNS4_8identityENS4_23SM90_TMA_LOAD_MULTICASTES1A_vS1B_EENS_8epilogue10collective6detail29Sm90TmaWarpSpecializedAdapterINS1F_15DefaultEpilogueISJ_SK_SK_NS1E_6thread17LinearCombinationISJ_Li1EffLNS1J_9ScaleType4KindE0ELNS_15FloatRoundStyleE2ESJ_EENS1_15EpilogueDefaultEEEEEvvEEEEvNT_6ParamsE --------------------------
	.section	.nv.info._ZN7cutlass13device_kernelINS_4gemm6kernel13GemmUniversalIN4cute5tupleIJiiiiEEENS1_10collective13CollectiveMmaINS1_37MainloopSm90TmaGmmaWarpSpecializedFP8ILi3ENS5_IJNS4_1CILi2EEENSA_ILi1EEESC_EEENS1_35KernelTmaWarpSpecializedCooperativeEEENS5_IJNSA_ILi256EEESG_NSA_ILi128EEEEEENS_12float_e4m3_tENS5_IJlSC_lEEESJ_SK_NS4_8TiledMMAINS4_8MMA_AtomIJNS4_4SM904GMMA31MMA_64x256x32_F32E4M3E4M3_SS_TNILNSO_7ScaleInE1ELSQ_1EEEEEENS4_6LayoutISD_NS5_IJSC_NSA_ILi0EEESU_EEEEENS5_IJNS4_10UnderscoreESX_SX_EEEEENS4_13SM90_TMA_LOADENS4_14ComposedLayoutINS4_7SwizzleILi3ELi4ELi3EEENS4_18smem_ptr_flag_bitsILi8EEENST_INS5_IJNSA_ILi8EEESH_EEENS5_IJSH_SC_EEEEEEEvNS4_8identityENS4_23SM90_TMA_LOAD_MULTICASTES1A_vS1B_EENS_8epilogue10collective6detail29Sm90TmaWarpSpecializedAdapterINS1F_15DefaultEpilogueISJ_SK_SK_NS1E_6thread17LinearCombinationISJ_Li1EffLNS1J_9ScaleType4KindE0ELNS_15FloatRoundStyleE2ESJ_EENS1_15EpilogueDefaultEEEEEvvEEEEvNT_6ParamsE,"",@"SHT_CUDA_INFO"
	.sectionflags	@""
	.align	4


	//----- nvinfo : EIATTR_CUDA_API_VERSION
	.align		4
        /*0000*/ 	.byte	0x04, 0x37
        /*0002*/ 	.short	(.L_18 - .L_17)
.L_17:
        /*0004*/ 	.word	0x00000082


	//----- nvinfo : EIATTR_KPARAM_INFO
	.align		4
.L_18:
        /*0008*/ 	.byte	0x04, 0x17
        /*000a*/ 	.short	(.L_20 - .L_19)
.L_19:
        /*000c*/ 	.word	0x00000000
        /*0010*/ 	.short	0x0000
        /*0012*/ 	.short	0x0070
        /*0014*/ 	.byte	0x00, 0xf0, 0x01, 0x10


	//----- nvinfo : EIATTR_SPARSE_MMA_MASK
	.align		4
.L_20:
        /*0018*/ 	.byte	0x03, 0x50
        /*001a*/ 	.short	0x0000


	//----- nvinfo : EIATTR_MAXREG_COUNT
	.align		4
        /*001c*/ 	.byte	0x03, 0x1b
        /*001e*/ 	.short	0x00a8


	//----- nvinfo : EIATTR_NUM_BARRIERS
	.align		4
        /*0020*/ 	.byte	0x02, 0x4c
        /*0022*/ 	.byte	0x01
	.zero		1


	//----- nvinfo : EIATTR_ANNOTATIONS
	.align		4
        /*0024*/ 	.byte	0x04, 0x55
        /*0026*/ 	.short	(.L_22 - .L_21)


	//   ....[0]....
.L_21:
        /*0028*/ 	.word	0x00000001
        /*002c*/ 	.byte	0x10, 0x07, 0x00, 0x00, 0x01, 0x00, 0x00, 0x00, 0xe0, 0x07, 0x00, 0x00, 0x01, 0x00, 0x00, 0x00
        /* <DEDUP_REMOVED lines=2039> */
        /*7fac*/ 	.byte	0x10, 0x9c, 0x02, 0x00


	//----- nvinfo : EIATTR_MERCURY_ISA_VERSION
	.align		4
.L_22:
        /*7fb0*/ 	.byte	0x03, 0x5f
        /*7fb2*/ 	.short	0x0101


	//----- nvinfo : EIATTR_INT_WARP_WIDE_INSTR_OFFSETS
	.align		4
        /*7fb4*/ 	.byte	0x04, 0x31
        /*7fb6*/ 	.short	(.L_24 - .L_23)


	//   ....[0]....
.L_23:
        /*7fb8*/ 	.word	0x00000530


	//   ....[1]....
        /*7fbc*/ 	.word	0x00000550


	//   ....[2]....
        /*7fc0*/ 	.word	0x000006b0


	//----- nvinfo : EIATTR_COOP_GROUP_MASK_REGIDS
	.align		4
.L_24:
        /*7fc4*/ 	.byte	0x04, 0x29
        /*7fc6*/ 	.short	(.L_26 - .L_25)


	//   ....[0]....
.L_25:
        /*7fc8*/ 	.word	0xffffffff


	//   ....[1]....
        /*7fcc*/ 	.word	0xffffffff


	//   ....[2]....
        /*7fd0*/ 	.word	0xffffffff


	//   ....[3]....
        /*7fd4*/ 	.word	0xffffffff


	//   ....[4]....
        /*7fd8*/ 	.word	0xffffffff


	//   ....[5]....
        /*7fdc*/ 	.word	0xffffffff


	//----- nvinfo : EIATTR_COOP_GROUP_INSTR_OFFSETS
	.align		4
.L_26:
        /*7fe0*/ 	.byte	0x04, 0x28
        /*7fe2*/ 	.short	(.L_28 - .L_27)


	//   ....[0]....
.L_27:
        /*7fe4*/ 	.word	0x00000070


	//   ....[1]....
        /*7fe8*/ 	.word	0x00000080


	//   ....[2]....
        /*7fec*/ 	.word	0x000001a0


	//   ....[3]....
        /*7ff0*/ 	.word	0x000003a0


	//   ....[4]....
        /*7ff4*/ 	.word	0x00000820


	//   ....[5]....
        /*7ff8*/ 	.word	0x00002970


	//----- nvinfo : EIATTR_REG_RECONFIG
	.align		4
.L_28:
        /*7ffc*/ 	.byte	0x01, 0x54
	.zero		2


	//----- nvinfo : EIATTR_MBARRIER_INSTR_OFFSETS
	.align		4
        /*8000*/ 	.byte	0x04, 0x39
        /*8002*/ 	.short	(.L_30 - .L_29)


	//   ....[0]....
.L_29:
        /*8004*/ 	.word	0x00000320
        /*8008*/ 	.word	0x000000ff
        /*800c*/ 	.word	0x00000000
        /*8010*/ 	.short	0x0100
        /*8012*/ 	.byte	0x09
	.zero		1


	//   ....[1]....
        /*8014*/ 	.word	0x00000330
        /*8018*/ 	.word	0x000000ff
        /*801c*/ 	.word	0x00000018
        /*8020*/ 	.short	0x0100
        /*8022*/ 	.byte	0x09
	.zero		1


	//   ....[2]....
        /*8024*/ 	.word	0x00000340
        /*8028*/ 	.word	0x000000ff
        /*802c*/ 	.word	0x00000008
        /*8030*/ 	.short	0x0100
        /*8032*/ 	.byte	0x09
	.zero		1


	//   ....[3]....
        /*8034*/ 	.word	0x00000350
        /*8038*/ 	.word	0x000000ff
        /*803c*/ 	.word	0x00000020
        /*8040*/ 	.short	0x0100
        /*8042*/ 	.byte	0x09
	.zero		1


	//   ....[4]....
        /*8044*/ 	.word	0x00000360
        /*8048*/ 	.word	0x000000ff
        /*804c*/ 	.word	0x00000010
        /*8050*/ 	.short	0x0100
        /*8052*/ 	.byte	0x09
	.zero		1


	//   ....[5]....
        /*8054*/ 	.word	0x00000370
        /*8058*/ 	.word	0x000000ff
        /*805c*/ 	.word	0x00000028
        /*8060*/ 	.short	0x0100
        /*8062*/ 	.byte	0x09
	.zero		1


	//   ....[6]....
        /*8064*/ 	.word	0x00000740
        /*8068*/ 	.word	0x000000ff
        /*806c*/ 	.word	0x00000040
        /*8070*/ 	.short	0x0100
        /*8072*/ 	.byte	0x06
	.zero		1


	//   ....[7]....
        /*8074*/ 	.word	0x000007c0
        /*8078*/ 	.word	0x000000ff
        /*807c*/ 	.word	0x00000048
        /*8080*/ 	.short	0x0100
        /*8082*/ 	.byte	0x06
	.zero		1


	//   ....[8]....
        /*8084*/ 	.word	0x00002d60
        /*8088*/ 	.word	0x000000ff
        /*808c*/ 	.word	0x00000000
        /*8090*/ 	.short	0x010a
        /*8092*/ 	.byte	0x06
	.zero		1


	//   ....[9]....
        /*8094*/ 	.word	0x00002da0
        /*8098*/ 	.word	0x000000ff
        /*809c*/ 	.word	0x00000000
        /*80a0*/ 	.short	0x010a
        /*80a2*/ 	.byte	0x06
	.zero		1


	//   ....[10]....
        /*80a4*/ 	.word	0x000090b0
        /*80a8*/ 	.word	0x000000ff
        /*80ac*/ 	.word	0x00000000
        /*80b0*/ 	.short	0x010a
        /*80b2*/ 	.byte	0x10
	.zero		1


	//   ....[11]....
        /*80b4*/ 	.word	0x000090f0
        /*80b8*/ 	.word	0x000000ff
        /*80bc*/ 	.word	0x00000000
        /*80c0*/ 	.short	0x010a
        /*80c2*/ 	.byte	0x10
	.zero		1


	//   ....[12]....
        /*80c4*/ 	.word	0x00011940
        /*80c8*/ 	.word	0x00000000
        /*80cc*/ 	.word	0x00000000
        /*80d0*/ 	.short	0x0101
        /*80d2*/ 	.byte	0x3f
	.zero		1


	//   ....[13]....
        /*80d4*/ 	.word	0x00015460
        /*80d8*/ 	.word	0x00000000
        /*80dc*/ 	.word	0x00000000
        /*80e0*/ 	.short	0x0101
        /*80e2*/ 	.byte	0x3f
	.zero		1


	//   ....[14]....
        /*80e4*/ 	.word	0x00028ed0
        /*80e8*/ 	.word	0x0000000c
        /*80ec*/ 	.word	0x00000018
        /*80f0*/ 	.short	0x010a
        /*80f2*/ 	.byte	0x3f
	.zero		1


	//   ....[15]....
        /*80f4*/ 	.word	0x00029230
        /*80f8*/ 	.word	0x00000002
        /*80fc*/ 	.word	0x00000048
        /*8100*/ 	.short	0x0101
        /*8102*/ 	.byte	0x3f
	.zero		1


	//   ....[16]....
        /*8104*/ 	.word	0x000299e0
        /*8108*/ 	.word	0x00000003
        /*810c*/ 	.word	0x00000000
        /*8110*/ 	.short	0x010a
        /*8112*/ 	.byte	0x3f
	.zero		1


	//   ....[17]....
        /*8114*/ 	.word	0x00029a70
        /*8118*/ 	.word	0x00000003
        /*811c*/ 	.word	0x00000000
        /*8120*/ 	.short	0x010a
        /*8122*/ 	.byte	0x3f
	.zero		1


	//   ....[18]....
        /*8124*/ 	.word	0x00029b00
        /*8128*/ 	.word	0x00000003
        /*812c*/ 	.word	0x00000000
        /*8130*/ 	.short	0x010a
        /*8132*/ 	.byte	0x3f
	.zero		1


	//   ....[19]....
        /*8134*/ 	.word	0x00029b70
        /*8138*/ 	.word	0x00000003
        /*813c*/ 	.word	0x00000000
        /*8140*/ 	.short	0x010a
        /*8142*/ 	.byte	0x3f
	.zero		1


	//   ....[20]....
        /*8144*/ 	.word	0x00029be0
        /*8148*/ 	.word	0x00000002
        /*814c*/ 	.word	0x00000000
        /*8150*/ 	.short	0x010a
        /*8152*/ 	.byte	0x3f
	.zero		1


	//   ....[21]....
        /*8154*/ 	.word	0x00029cc0
        /*8158*/ 	.word	0x0000000c
        /*815c*/ 	.word	0x00000018
        /*8160*/ 	.short	0x010a
        /*8162*/ 	.byte	0x3f
	.zero		1


	//   ....[22]....
        /*8164*/ 	.word	0x00029d90
        /*8168*/ 	.word	0x00000003
        /*816c*/ 	.word	0x00000000
        /*8170*/ 	.short	0x010a
        /*8172*/ 	.byte	0x3f
	.zero		1


	//   ....[23]....
        /*8174*/ 	.word	0x00029de0
        /*8178*/ 	.word	0x00000003
        /*817c*/ 	.word	0x00000000
        /*8180*/ 	.short	0x010a
        /*8182*/ 	.byte	0x3f
	.zero		1


	//----- nvinfo : EIATTR_NUM_MBARRIERS
	.align		4
.L_30:
        /*8184*/ 	.byte	0x03, 0x38
        /*8186*/ 	.short	0x0008


	//----- nvinfo : EIATTR_EXIT_INSTR_OFFSETS
	.align		4
        /*8188*/ 	.byte	0x04, 0x1c
        /*818a*/ 	.short	(.L_32 - .L_31)


	//   ....[0]....
.L_31:
        /*818c*/ 	.word	0x000009b0


	//   ....[1]....
        /*8190*/ 	.word	0x00001250


	//   ....[2]....
        /*8194*/ 	.word	0x000285b0


	//   ....[3]....
        /*8198*/ 	.word	0x00028b50


	//   ....[4]....
        /*819c*/ 	.word	0x00029b50


	//----- nvinfo : EIATTR_MAX_THREADS
	.align		4
.L_32:
        /*81a0*/ 	.byte	0x04, 0x05
        /*81a2*/ 	.short	(.L_34 - .L_33)
.L_33:
        /*81a4*/ 	.word	0x00000180
        /*81a8*/ 	.word	0x00000001
        /*81ac*/ 	.word	0x00000001


	//----- nvinfo : EIATTR_CRS_STACK_SIZE
	.align		4
.L_34:
        /*81b0*/ 	.byte	0x04, 0x1e
        /*81b2*/ 	.short	(.L_36 - .L_35)
.L_35:
        /*81b4*/ 	.word	0x00000000


	//----- nvinfo : EIATTR_CBANK_PARAM_SIZE
	.align		4
.L_36:
        /*81b8*/ 	.byte	0x03, 0x19
        /*81ba*/ 	.short	0x0470


	//----- nvinfo : EIATTR_PARAM_CBANK
	.align		4
        /*81bc*/ 	.byte	0x04, 0x0a
        /*81be*/ 	.short	(.L_38 - .L_37)
	.align		4
.L_37:
        /*81c0*/ 	.word	index@(.nv.constant0._ZN7cutlass13device_kernelINS_4gemm6kernel13GemmUniversalIN4cute5tupleIJiiiiEEENS1_10collective13CollectiveMmaINS1_37MainloopSm90TmaGmmaWarpSpecializedFP8ILi3ENS5_IJNS4_1CILi2EEENSA_ILi1EEESC_EEENS1_35KernelTmaWarpSpecializedCooperativeEEENS5_IJNSA_ILi256EEESG_NSA_ILi128EEEEEENS_12float_e4m3_tENS5_IJlSC_lEEESJ_SK_NS4_8TiledMMAINS4_8MMA_AtomIJNS4_4SM904GMMA31MMA_64x256x32_F32E4M3E4M3_SS_TNILNSO_7ScaleInE1ELSQ_1EEEEEENS4_6LayoutISD_NS5_IJSC_NSA_ILi0EEESU_EEEEENS5_IJNS4_10UnderscoreESX_SX_EEEEENS4_13SM90_TMA_LOADENS4_14ComposedLayoutINS4_7SwizzleILi3ELi4ELi3EEENS4_18smem_ptr_flag_bitsILi8EEENST_INS5_IJNSA_ILi8EEESH_EEENS5_IJSH_SC_EEEEEEEvNS4_8identityENS4_23SM90_TMA_LOAD_MULTICASTES1A_vS1B_EENS_8epilogue10collective6detail29Sm90TmaWarpSpecializedAdapterINS1F_15DefaultEpilogueISJ_SK_SK_NS1E_6thread17LinearCombinationISJ_Li1EffLNS1J_9ScaleType4KindE0ELNS_15FloatRoundStyleE2ESJ_EENS1_15EpilogueDefaultEEEEEvvEEEEvNT_6ParamsE)
        /*81c4*/ 	.short	0x0210
        /*81c6*/ 	.short	0x0470


	//----- nvinfo : EIATTR_SW_WAR
	.align		4
.L_38:
        /*81c8*/ 	.byte	0x04, 0x36
        /*81ca*/ 	.short	(.L_40 - .L_39)
.L_39:
        /*81cc*/ 	.word	0x00000008
.L_40:


//--------------------- .nv.callgraph             --------------------------
	.section	.nv.callgraph,"",@"SHT_CUDA_CALLGRAPH"
	.align	4
	.sectionentsize	8
	.align		4
        /*0000*/ 	.word	0x00000000
	.align		4
        /*0004*/ 	.word	0xffffffff
	.align		4
        /*0008*/ 	.word	0x00000000
	.align		4
        /*000c*/ 	.word	0xfffffffe
	.align		4
        /*0010*/ 	.word	0x00000000
	.align		4
        /*0014*/ 	.word	0xfffffffd
	.align		4
        /*0018*/ 	.word	0x00000000
	.align		4
        /*001c*/ 	.word	0xfffffffc


//--------------------- .nv.constant4             --------------------------
	.section	.nv.constant4,"a",@progbits
	.align	8
	.align		8
.nv.constant4:
        /*0000*/ 	.dword	_ZN40_INTERNAL_526064f5_4_k_cu_483630fa_160014cuda3std3__45__cpo5beginE
	.align		8
        /*0008*/ 	.dword	_ZN40_INTERNAL_526064f5_4_k_cu_483630fa_160014cuda3std3__45__cpo3endE
	.align		8
        /*0010*/ 	.dword	_ZN40_INTERNAL_526064f5_4_k_cu_483630fa_160014cuda3std3__45__cpo6cbeginE
	.align		8
        /*0018*/ 	.dword	_ZN40_INTERNAL_526064f5_4_k_cu_483630fa_160014cuda3std3__45__cpo4cendE
	.align		8
        /*0020*/ 	.dword	_ZN40_INTERNAL_526064f5_4_k_cu_483630fa_160014cuda3std3__442_GLOBAL__N__526064f5_4_k_cu_483630fa_160016ignoreE
	.align		8
        /*0028*/ 	.dword	_ZN40_INTERNAL_526064f5_4_k_cu_483630fa_160014cuda3std3__419piecewise_constructE
	.align		8
        /*0030*/ 	.dword	_ZN40_INTERNAL_526064f5_4_k_cu_483630fa_160014cuda3std3__48in_placeE
	.align		8
        /*0038*/ 	.dword	_ZN40_INTERNAL_526064f5_4_k_cu_483630fa_160014cuda3std6ranges3__45__cpo4swapE
	.align		8
        /*0040*/ 	.dword	_ZN40_INTERNAL_526064f5_4_k_cu_483630fa_160014cuda3std6ranges3__45__cpo9iter_moveE
	.align		8
        /*0048*/ 	.dword	_ZN40_INTERNAL_526064f5_4_k_cu_483630fa_160014cute7productE
	.align		8
        /*0050*/ 	.dword	_ZN40_INTERNAL_526064f5_4_k_cu_483630fa_160014cute1_E


//--------------------- .text._ZN7cutlass13device_kernelINS_4gemm6kernel13GemmUniversalIN4cute5tupleIJiiiiEEENS1_10collective13CollectiveMmaINS1_37MainloopSm90TmaGmmaWarpSpecializedFP8ILi3ENS5_IJNS4_1CILi2EEENSA_ILi1EEESC_EEENS1_35KernelTmaWarpSpecializedCooperativeEEENS5_IJNSA_ILi256EEESG_NSA_ILi128EEEEEENS_12float_e4m3_tENS5_IJlSC_lEEESJ_SK_NS4_8TiledMMAINS4_8MMA_AtomIJNS4_4SM904GMMA31MMA_64x256x32_F32E4M3E4M3_SS_TNILNSO_7ScaleInE1ELSQ_1EEEEEENS4_6LayoutISD_NS5_IJSC_NSA_ILi0EEESU_EEEEENS5_IJNS4_10UnderscoreESX_SX_EEEEENS4_13SM90_TMA_LOADENS4_14ComposedLayoutINS4_7SwizzleILi3ELi4ELi3EEENS4_18smem_ptr_flag_bitsILi8EEENST_INS5_IJNSA_ILi8EEESH_EEENS5_IJSH_SC_EEEEEEEvNS4_8identityENS4_23SM90_TMA_LOAD_MULTICASTES1A_vS1B_EENS_8epilogue10collective6detail29Sm90TmaWarpSpecializedAdapterINS1F_15DefaultEpilogueISJ_SK_SK_NS1E_6thread17LinearCombinationISJ_Li1EffLNS1J_9ScaleType4KindE0ELNS_15FloatRoundStyleE2ESJ_EENS1_15EpilogueDefaultEEEEEvvEEEEvNT_6ParamsE --------------------------
	.section	.text._ZN7cutlass13device_kernelINS_4gemm6kernel13GemmUniversalIN4cute5tupleIJiiiiEEENS1_10collective13CollectiveMmaINS1_37MainloopSm90TmaGmmaWarpSpecializedFP8ILi3ENS5_IJNS4_1CILi2EEENSA_ILi1EEESC_EEENS1_35KernelTmaWarpSpecializedCooperativeEEENS5_IJNSA_ILi256EEESG_NSA_ILi128EEEEEENS_12float_e4m3_tENS5_IJlSC_lEEESJ_SK_NS4_8TiledMMAINS4_8MMA_AtomIJNS4_4SM904GMMA31MMA_64x256x32_F32E4M3E4M3_SS_TNILNSO_7ScaleInE1ELSQ_1EEEEEENS4_6LayoutISD_NS5_IJSC_NSA_ILi0EEESU_EEEEENS5_IJNS4_10UnderscoreESX_SX_EEEEENS4_13SM90_TMA_LOADENS4_14ComposedLayoutINS4_7SwizzleILi3ELi4ELi3EEENS4_18smem_ptr_flag_bitsILi8EEENST_INS5_IJNSA_ILi8EEESH_EEENS5_IJSH_SC_EEEEEEEvNS4_8identityENS4_23SM90_TMA_LOAD_MULTICASTES1A_vS1B_EENS_8epilogue10collective6detail29Sm90TmaWarpSpecializedAdapterINS1F_15DefaultEpilogueISJ_SK_SK_NS1E_6thread17LinearCombinationISJ_Li1EffLNS1J_9ScaleType4KindE0ELNS_15FloatRoundStyleE2ESJ_EENS1_15EpilogueDefaultEEEEEvvEEEEvNT_6ParamsE,"ax",@progbits
	.align	128
.text._ZN7cutlass13device_kernelINS_4gemm6kernel13GemmUniversalIN4cute5tupleIJiiiiEEENS1_10collective13CollectiveMmaINS1_37MainloopSm90TmaGmmaWarpSpecializedFP8ILi3ENS5_IJNS4_1CILi2EEENSA_ILi1EEESC_EEENS1_35KernelTmaWarpSpecializedCooperativeEEENS5_IJNSA_ILi256EEESG_NSA_ILi128EEEEEENS_12float_e4m3_tENS5_IJlSC_lEEESJ_SK_NS4_8TiledMMAINS4_8MMA_AtomIJNS4_4SM904GMMA31MMA_64x256x32_F32E4M3E4M3_SS_TNILNSO_7ScaleInE1ELSQ_1EEEEEENS4_6LayoutISD_NS5_IJSC_NSA_ILi0EEESU_EEEEENS5_IJNS4_10UnderscoreESX_SX_EEEEENS4_13SM90_TMA_LOADENS4_14ComposedLayoutINS4_7SwizzleILi3ELi4ELi3EEENS4_18smem_ptr_flag_bitsILi8EEENST_INS5_IJNSA_ILi8EEESH_EEENS5_IJSH_SC_EEEEEEEvNS4_8identityENS4_23SM90_TMA_LOAD_MULTICASTES1A_vS1B_EENS_8epilogue10collective6detail29Sm90TmaWarpSpecializedAdapterINS1F_15DefaultEpilogueISJ_SK_SK_NS1E_6thread17LinearCombinationISJ_Li1EffLNS1J_9ScaleType4KindE0ELNS_15FloatRoundStyleE2ESJ_EENS1_15EpilogueDefaultEEEEEvvEEEEvNT_6ParamsE:
        .type           _ZN7cutlass13device_kernelINS_4gemm6kernel13GemmUniversalIN4cute5tupleIJiiiiEEENS1_10collective13CollectiveMmaINS1_37MainloopSm90TmaGmmaWarpSpecializedFP8ILi3ENS5_IJNS4_1CILi2EEENSA_ILi1EEESC_EEENS1_35KernelTmaWarpSpecializedCooperativeEEENS5_IJNSA_ILi256EEESG_NSA_ILi128EEEEEENS_12float_e4m3_tENS5_IJlSC_lEEESJ_SK_NS4_8TiledMMAINS4_8MMA_AtomIJNS4_4SM904GMMA31MMA_64x256x32_F32E4M3E4M3_SS_TNILNSO_7ScaleInE1ELSQ_1EEEEEENS4_6LayoutISD_NS5_IJSC_NSA_ILi0EEESU_EEEEENS5_IJNS4_10UnderscoreESX_SX_EEEEENS4_13SM90_TMA_LOADENS4_14ComposedLayoutINS4_7SwizzleILi3ELi4ELi3EEENS4_18smem_ptr_flag_bitsILi8EEENST_INS5_IJNSA_ILi8EEESH_EEENS5_IJSH_SC_EEEEEEEvNS4_8identityENS4_23SM90_TMA_LOAD_MULTICASTES1A_vS1B_EENS_8epilogue10collective6detail29Sm90TmaWarpSpecializedAdapterINS1F_15DefaultEpilogueISJ_SK_SK_NS1E_6thread17LinearCombinationISJ_Li1EffLNS1J_9ScaleType4KindE0ELNS_15FloatRoundStyleE2ESJ_EENS1_15EpilogueDefaultEEEEEvvEEEEvNT_6ParamsE,@function
        .size           _ZN7cutlass13device_kernelINS_4gemm6kernel13GemmUniversalIN4cute5tupleIJiiiiEEENS1_10collective13CollectiveMmaINS1_37MainloopSm90TmaGmmaWarpSpecializedFP8ILi3ENS5_IJNS4_1CILi2EEENSA_ILi1EEESC_EEENS1_35KernelTmaWarpSpecializedCooperativeEEENS5_IJNSA_ILi256EEESG_NSA_ILi128EEEEEENS_12float_e4m3_tENS5_IJlSC_lEEESJ_SK_NS4_8TiledMMAINS4_8MMA_AtomIJNS4_4SM904GMMA31MMA_64x256x32_F32E4M3E4M3_SS_TNILNSO_7ScaleInE1ELSQ_1EEEEEENS4_6LayoutISD_NS5_IJSC_NSA_ILi0EEESU_EEEEENS5_IJNS4_10UnderscoreESX_SX_EEEEENS4_13SM90_TMA_LOADENS4_14ComposedLayoutINS4_7SwizzleILi3ELi4ELi3EEENS4_18smem_ptr_flag_bitsILi8EEENST_INS5_IJNSA_ILi8EEESH_EEENS5_IJSH_SC_EEEEEEEvNS4_8identityENS4_23SM90_TMA_LOAD_MULTICASTES1A_vS1B_EENS_8epilogue10collective6detail29Sm90TmaWarpSpecializedAdapterINS1F_15DefaultEpilogueISJ_SK_SK_NS1E_6thread17LinearCombinationISJ_Li1EffLNS1J_9ScaleType4KindE0ELNS_15FloatRoundStyleE2ESJ_EENS1_15EpilogueDefaultEEEEEvvEEEEvNT_6ParamsE,(.L_x_588 - _ZN7cutlass13device_kernelINS_4gemm6kernel13GemmUniversalIN4cute5tupleIJiiiiEEENS1_10collective13CollectiveMmaINS1_37MainloopSm90TmaGmmaWarpSpecializedFP8ILi3ENS5_IJNS4_1CILi2EEENSA_ILi1EEESC_EEENS1_35KernelTmaWarpSpecializedCooperativeEEENS5_IJNSA_ILi256EEESG_NSA_ILi128EEEEEENS_12float_e4m3_tENS5_IJlSC_lEEESJ_SK_NS4_8TiledMMAINS4_8MMA_AtomIJNS4_4SM904GMMA31MMA_64x256x32_F32E4M3E4M3_SS_TNILNSO_7ScaleInE1ELSQ_1EEEEEENS4_6LayoutISD_NS5_IJSC_NSA_ILi0EEESU_EEEEENS5_IJNS4_10UnderscoreESX_SX_EEEEENS4_13SM90_TMA_LOADENS4_14ComposedLayoutINS4_7SwizzleILi3ELi4ELi3EEENS4_18smem_ptr_flag_bitsILi8EEENST_INS5_IJNSA_ILi8EEESH_EEENS5_IJSH_SC_EEEEEEEvNS4_8identityENS4_23SM90_TMA_LOAD_MULTICASTES1A_vS1B_EENS_8epilogue10collective6detail29Sm90TmaWarpSpecializedAdapterINS1F_15DefaultEpilogueISJ_SK_SK_NS1E_6thread17LinearCombinationISJ_Li1EffLNS1J_9ScaleType4KindE0ELNS_15FloatRoundStyleE2ESJ_EENS1_15EpilogueDefaultEEEEEvvEEEEvNT_6ParamsE)
        .other          _ZN7cutlass13device_kernelINS_4gemm6kernel13GemmUniversalIN4cute5tupleIJiiiiEEENS1_10collective13CollectiveMmaINS1_37MainloopSm90TmaGmmaWarpSpecializedFP8ILi3ENS5_IJNS4_1CILi2EEENSA_ILi1EEESC_EEENS1_35KernelTmaWarpSpecializedCooperativeEEENS5_IJNSA_ILi256EEESG_NSA_ILi128EEEEEENS_12float_e4m3_tENS5_IJlSC_lEEESJ_SK_NS4_8TiledMMAINS4_8MMA_AtomIJNS4_4SM904GMMA31MMA_64x256x32_F32E4M3E4M3_SS_TNILNSO_7ScaleInE1ELSQ_1EEEEEENS4_6LayoutISD_NS5_IJSC_NSA_ILi0EEESU_EEEEENS5_IJNS4_10UnderscoreESX_SX_EEEEENS4_13SM90_TMA_LOADENS4_14ComposedLayoutINS4_7SwizzleILi3ELi4ELi3EEENS4_18smem_ptr_flag_bitsILi8EEENST_INS5_IJNSA_ILi8EEESH_EEENS5_IJSH_SC_EEEEEEEvNS4_8identityENS4_23SM90_TMA_LOAD_MULTICASTES1A_vS1B_EENS_8epilogue10collective6detail29Sm90TmaWarpSpecializedAdapterINS1F_15DefaultEpilogueISJ_SK_SK_NS1E_6thread17LinearCombinationISJ_Li1EffLNS1J_9ScaleType4KindE0ELNS_15FloatRoundStyleE2ESJ_EENS1_15EpilogueDefaultEEEEEvvEEEEvNT_6ParamsE,@"STO_CUDA_ENTRY STV_DEFAULT"
_ZN7cutlass13device_kernelINS_4gemm6kernel13GemmUniversalIN4cute5tupleIJiiiiEEENS1_10collective13CollectiveMmaINS1_37MainloopSm90TmaGmmaWarpSpecializedFP8ILi3ENS5_IJNS4_1CILi2EEENSA_ILi1EEESC_EEENS1_35KernelTmaWarpSpecializedCooperativeEEENS5_IJNSA_ILi256EEESG_NSA_ILi128EEEEEENS_12float_e4m3_tENS5_IJlSC_lEEESJ_SK_NS4_8TiledMMAINS4_8MMA_AtomIJNS4_4SM904GMMA31MMA_64x256x32_F32E4M3E4M3_SS_TNILNSO_7ScaleInE1ELSQ_1EEEEEENS4_6LayoutISD_NS5_IJSC_NSA_ILi0EEESU_EEEEENS5_IJNS4_10UnderscoreESX_SX_EEEEENS4_13SM90_TMA_LOADENS4_14ComposedLayoutINS4_7SwizzleILi3ELi4ELi3EEENS4_18smem_ptr_flag_bitsILi8EEENST_INS5_IJNSA_ILi8EEESH_EEENS5_IJSH_SC_EEEEEEEvNS4_8identityENS4_23SM90_TMA_LOAD_MULTICASTES1A_vS1B_EENS_8epilogue10collective6detail29Sm90TmaWarpSpecializedAdapterINS1F_15DefaultEpilogueISJ_SK_SK_NS1E_6thread17LinearCombinationISJ_Li1EffLNS1J_9ScaleType4KindE0ELNS_15FloatRoundStyleE2ESJ_EENS1_15EpilogueDefaultEEEEEvvEEEEvNT_6ParamsE:
[----:B------:R-:W0:Y:S02]  /*0000*/  LDC R1, c[0x0][0x28] ;  /* 0x00000a00ff017b82 */ /* 0x000e240000000800 */
[----:B0-----:R-:W-:Y:S01]  /*0010*/  VIADD R1, R1, 0xfffff338 ;  /* 0xfffff33801017836 */ /* 0x001fe20000000000 */
[----:B------:R-:W0:Y:S01]  /*0020*/  S2R R4, SR_TID.X ;  /* 0x0000000000047919 */ /* 0x000e220000002100 */
[----:B------:R-:W-:Y:S01]  /*0030*/  ELECT P0, URZ, PT ;  /* 0x00000000003f782f */ /* 0x000fe20003800000 */
[----:B------:R-:W-:Y:S01]  /*0040*/  BSSY B0, `(.L_x_0) ;  /* 0x0000015000007945 */ /* 0x000fe20003800000 */
[--C-:B0-----:R-:W-:Y:S02]  /*0050*/  SHF.R.U32.HI R0, RZ, 0x5, R4.reuse ;  /* 0x00000005ff007819 */ /* 0x101fe40000011604 */
[----:B------:R-:W-:-:S03]  /*0060*/  SHF.R.U32.HI R2, RZ, 0x7, R4 ;  /* 0x00000007ff027819 */ /* 0x000fc60000011604 */
[----:B------:R-:W0:Y:S04]  /*0070*/  SHFL.IDX PT, R3, R0, RZ, 0x1f ;  /* 0x00001fff00037589 */ /* 0x000e2800000e0000 */
[----:B------:R-:W1:Y:S01]  /*0080*/  SHFL.IDX PT, R2, R2, RZ, 0x1f ;  /* 0x00001fff02027589 */ /* 0x000e6200000e0000 */
[----:B0-----:R-:W-:Y:S02]  /*0090*/  R2UR UR4, R3 ;  /* 0x00000000030472ca */ /* 0x001fe400000e0000 */
[----:B-1----:R-:W-:-:S11]  /*00a0*/  R2UR UR6, R2 ;  /* 0x00000000020672ca */ /* 0x002fd600000e0000 */
[----:B------:R-:W-:Y:S02]  /*00b0*/  USHF.R.S32.HI UR5, URZ, 0x1f, UR4 ;  /* 0x0000001f3f057899 */ /* 0x000fe40008011404 */
[----:B------:R-:W-:Y:S02]  /*00c0*/  ISETP.NE.OR P0, PT, RZ, UR4, !P0 ;  /* 0x00000004ff007c0c */ /* 0x000fe4000c705670 */
[----:B------:R-:W-:-:S04]  /*00d0*/  ULEA.HI UR5, UR5, UR4, URZ, 0x2 ;  /* 0x0000000405057291 */ /* 0x000fc8000f8f103f */
[----:B------:R-:W-:-:S04]  /*00e0*/  ULOP3.LUT UR5, UR5, 0xfffffffc, URZ, 0xc0, !UPT ;  /* 0xfffffffc05057892 */ /* 0x000fc8000f8ec03f */
[----:B------:R-:W-:-:S03]  /*00f0*/  UIADD3 UR8, UR4, -UR5, URZ ;  /* 0x8000000504087290 */ /* 0x000fc6000fffe03f */
[----:B------:R-:W-:Y:S09]  /*0100*/  @P0 BRA `(.L_x_1) ;  /* 0x0000000000200947 */ /* 0x000ff20003800000 */
[----:B------:R-:W-:Y:S02]  /*0110*/  ULDC.64 UR4, c[0x0][0x198] ;  /* 0x0000660000047ab9 */ /* 0x000fe40000000a00 */
[----:B------:R-:W-:Y:S02]  /*0120*/  UIADD3 UR10, UP0, UR4, 0xf0, URZ ;  /* 0x000000f0040a7890 */ /* 0x000fe4000ff1e03f */
[----:B------:R-:W-:Y:S02]  /*0130*/  UIADD3 UR4, UP1, UR4, 0x1f0, URZ ;  /* 0x000001f004047890 */ /* 0x000fe4000ff3e03f */
[----:B------:R-:W-:Y:S02]  /*0140*/  UIADD3.X UR11, URZ, UR5, URZ, UP0, !UPT ;  /* 0x000000053f0b7290 */ /* 0x000fe400087fe43f */
[----:B------:R-:W-:-:S07]  /*0150*/  UIADD3.X UR5, URZ, UR5, URZ, UP1, !UPT ;  /* 0x000000053f057290 */ /* 0x000fce0008ffe43f */
[----:B------:R0:W-:Y:S02]  /*0160*/  UTMACCTL.PF [UR10] ;  /* 0x000000000a0079b9 */ /* 0x0001e40008040000 */
[----:B------:R0:W-:Y:S02]  /*0170*/  UTMACCTL.PF [UR4] ;  /* 0x00000000040079b9 */ /* 0x0001e40008040000 */
[----:B0-----:R-:W-:Y:S01]  /*0180*/  NOP ;  /* 0x0000000000007918 */ /* 0x001fe20000000000 */
.L_x_1:
[----:B------:R-:W-:Y:S05]  /*0190*/  BSYNC B0 ;  /* 0x0000000000007941 */ /* 0x000fea0003800000 */
.L_x_0:
[----:B------:R-:W0:Y:S01]  /*01a0*/  SHFL.IDX PT, R3, R0, RZ, 0x1f ;  /* 0x00001fff00037589 */ /* 0x000e2200000e0000 */
[----:B------:R-:W-:Y:S01]  /*01b0*/  UISETP.NE.AND UP0, UPT, UR8, 0x3, UPT ;  /* 0x000000030800788c */ /* 0x000fe2000bf05270 */
[----:B------:R-:W-:Y:S01]  /*01c0*/  ISETP.NE.AND P1, PT, RZ, UR6, PT ;  /* 0x00000006ff007c0c */ /* 0x000fe2000bf25270 */
[----:B------:R-:W-:Y:S02]  /*01d0*/  UIADD3 UR10, UR6, -0x1, URZ ;  /* 0xffffffff060a7890 */ /* 0x000fe4000fffe03f */
[----:B------:R-:W-:Y:S02]  /*01e0*/  UISETP.EQ.OR UP0, UPT, UR8, URZ, !UP0 ;  /* 0x0000003f0800728c */ /* 0x000fe4000c702670 */
[----:B------:R-:W-:Y:S02]  /*01f0*/  UISETP.GE.U32.AND UP1, UPT, UR10, 0x2, UPT ;  /* 0x000000020a00788c */ /* 0x000fe4000bf26070 */
[----:B------:R-:W-:-:S04]  /*0200*/  UISETP.EQ.AND UP0, UPT, UR6, URZ, UP0 ;  /* 0x0000003f0600728c */ /* 0x000fc80008702270 */
[----:B------:R-:W-:-:S04]  /*0210*/  USEL UR13, URZ, 0x1, !UP0 ;  /* 0x000000013f0d7887 */ /* 0x000fc8000c000000 */
[----:B------:R-:W-:Y:S01]  /*0220*/  USEL UR13, UR13, 0x2, UP1 ;  /* 0x000000020d0d7887 */ /* 0x000fe20008800000 */
[----:B0-----:R-:W-:-:S13]  /*0230*/  ISETP.NE.AND P0, PT, R3, RZ, PT ;  /* 0x000000ff0300720c */ /* 0x001fda0003f05270 */
[----:B------:R-:W-:Y:S05]  /*0240*/  @P0 BRA `(.L_x_2) ;  /* 0x0000000000500947 */ /* 0x000fea0003800000 */
[----:B------:R-:W0:Y:S01]  /*0250*/  S2UR UR9, SR_CgaCtaId ;  /* 0x00000000000979c3 */ /* 0x000e220000008800 */
[----:B------:R-:W-:Y:S01]  /*0260*/  UMOV UR4, 0x400 ;  /* 0x0000040000047882 */ /* 0x000fe20000000000 */
[----:B------:R-:W-:Y:S01]  /*0270*/  UMOV UR5, 0x1 ;  /* 0x0000000100057882 */ /* 0x000fe20000000000 */
[----:B------:R-:W-:Y:S01]  /*0280*/  UMOV UR6, 0x4 ;  /* 0x0000000400067882 */ /* 0x000fe20000000000 */
[----:B------:R-:W-:Y:S01]  /*0290*/  ELECT P0, URZ, PT ;  /* 0x00000000003f782f */ /* 0x000fe20003800000 */
[----:B------:R-:W-:-:S04]  /*02a0*/  UIADD3 UR6, -UR6, 0x100000, URZ ;  /* 0x0010000006067890 */ /* 0x000fc8000fffe13f */
[----:B------:R-:W-:Y:S02]  /*02b0*/  USHF.L.U32 UR7, UR6, 0xb, URZ ;  /* 0x0000000b06077899 */ /* 0x000fe4000800063f */
[----:B------:R-:W-:Y:S02]  /*02c0*/  USHF.L.U32 UR6, UR6, 0x1, URZ ;  /* 0x0000000106067899 */ /* 0x000fe4000800063f */
[----:B0-----:R-:W-:Y:S02]  /*02d0*/  ULEA UR9, UR9, UR4, 0x18 ;  /* 0x0000000409097291 */ /* 0x001fe4000f8ec03f */
[----:B------:R-:W-:-:S04]  /*02e0*/  UIADD3 UR4, -UR5, 0x100000, URZ ;  /* 0x0010000005047890 */ /* 0x000fc8000fffe13f */
[----:B------:R-:W-:Y:S02]  /*02f0*/  USHF.L.U32 UR5, UR4, 0xb, URZ ;  /* 0x0000000b04057899 */ /* 0x000fe4000800063f */
[----:B------:R-:W-:Y:S01]  /*0300*/  USHF.L.U32 UR4, UR4, 0x1, URZ ;  /* 0x0000000104047899 */ /* 0x000fe2000800063f */
[----:B------:R-:W0:Y:S11]  /*0310*/  FENCE.VIEW.ASYNC.S ;  /* 0x00000000000073c6 */ /* 0x000e360000000000 */
[----:B0-----:R0:W1:Y:S01]  /*0320*/  SYNCS.EXCH.64 URZ, [UR9], UR4 ;  /* 0x00000004093f75b2 */ /* 0x0010620008000100 */
[----:B------:R0:W2:Y:S01]  /*0330*/  SYNCS.EXCH.64 URZ, [UR9+0x18], UR6 ;  /* 0x00001806093f75b2 */ /* 0x0000a20008000100 */
[----:B------:R0:W3:Y:S01]  /*0340*/  SYNCS.EXCH.64 URZ, [UR9+0x8], UR4 ;  /* 0x00000804093f75b2 */ /* 0x0000e20008000100 */
[----:B------:R0:W4:Y:S01]  /*0350*/  SYNCS.EXCH.64 URZ, [UR9+0x20], UR6 ;  /* 0x00002006093f75b2 */ /* 0x0001220008000100 */
[----:B------:R0:W0:Y:S01]  /*0360*/  SYNCS.EXCH.64 URZ, [UR9+0x10], UR4 ;  /* 0x00001004093f75b2 */ /* 0x0000220008000100 */
[----:B------:R0:W0:Y:S01]  /*0370*/  SYNCS.EXCH.64 URZ, [UR9+0x28], UR6 ;  /* 0x00002806093f75b2 */ /* 0x0000220008000100 */
[----:B------:R-:W-:Y:S01]  /*0380*/  NOP ;  /* 0x0000000000007918 */ /* 0x000fe20000000000 */
.L_x_2:
[----:B------:R-:W-:Y:S01]  /*0390*/  SHF.R.S32.HI R2, RZ, 0x1f, R4 ;  /* 0x0000001fff027819 */ /* 0x000fe20000011404 */
[----:B------:R-:W5:Y:S01]  /*03a0*/  SHFL.IDX PT, R0, R0, RZ, 0x1f ;  /* 0x00001fff00007589 */ /* 0x000f6200000e0000 */
[----:B0-----:R-:W0:Y:S01]  /*03b0*/  S2UR UR9, SR_CTAID.X ;  /* 0x00000000000979c3 */ /* 0x001e220000002500 */
[----:B------:R-:W-:Y:S02]  /*03c0*/  ELECT P0, URZ, PT ;  /* 0x00000000003f782f */ /* 0x000fe40003800000 */
[----:B------:R-:W-:Y:S01]  /*03d0*/  LEA.HI R2, R2, R4, RZ, 0x7 ;  /* 0x0000000402027211 */ /* 0x000fe200078f38ff */
[----:B------:R-:W-:Y:S01]  /*03e0*/  ULDC UR4, c[0x0][0x150] ;  /* 0x0000540000047ab9 */ /* 0x000fe20000000800 */
[----:B------:R-:W-:Y:S01]  /*03f0*/  SHF.R.S32.HI R6, RZ, 0x1f, R3 ;  /* 0x0000001fff067819 */ /* 0x000fe20000011403 */
[----:B------:R-:W-:Y:S01]  /*0400*/  NOP ;  /* 0x0000000000007918 */ /* 0x000fe20000000000 */
[----:B------:R-:W-:Y:S01]  /*0410*/  LOP3.LUT R2, R2, 0xffffff80, RZ, 0xc0, !PT ;  /* 0xffffff8002027812 */ /* 0x000fe200078ec0ff */
[----:B------:R-:W-:Y:S01]  /*0420*/  NOP ;  /* 0x0000000000007918 */ /* 0x000fe20000000000 */
[----:B------:R-:W-:Y:S01]  /*0430*/  LEA.HI R6, R6, R3, RZ, 0x2 ;  /* 0x0000000306067211 */ /* 0x000fe200078f10ff */
[----:B------:R-:W1:Y:S02]  /*0440*/  LDC R8, c[0x0][0x144] ;  /* 0x00005100ff087b82 */ /* 0x000e640000000800 */
[----:B------:R-:W-:Y:S01]  /*0450*/  IMAD.IADD R4, R4, 0x1, -R2 ;  /* 0x0000000104047824 */ /* 0x000fe200078e0a02 */
[----:B------:R-:W-:Y:S01]  /*0460*/  LOP3.LUT R6, R6, 0x3ffffffc, RZ, 0xc0, !PT ;  /* 0x3ffffffc06067812 */ /* 0x000fe200078ec0ff */
[----:B------:R-:W2:Y:S03]  /*0470*/  S2R R2, SR_CTAID.Y ;  /* 0x0000000000027919 */ /* 0x000ea60000002600 */
[----:B------:R-:W-:Y:S01]  /*0480*/  SHF.R.S32.HI R5, RZ, 0x1f, R4 ;  /* 0x0000001fff057819 */ /* 0x000fe20000011404 */
[----:B------:R-:W-:Y:S01]  /*0490*/  IMAD.IADD R6, R3, 0x1, -R6 ;  /* 0x0000000103067824 */ /* 0x000fe200078e0a06 */
[----:B------:R-:W3:Y:S02]  /*04a0*/  LDC R13, c[0x0][0x148] ;  /* 0x00005200ff0d7b82 */ /* 0x000ee40000000800 */
[----:B------:R-:W-:-:S02]  /*04b0*/  LEA.HI R5, R5, R4, RZ, 0x3 ;  /* 0x0000000405057211 */ /* 0x000fc400078f18ff */
[----:B-----5:R-:W-:Y:S02]  /*04c0*/  ISETP.NE.OR P0, PT, R0, RZ, !P0 ;  /* 0x000000ff0000720c */ /* 0x020fe40004705670 */
[--C-:B------:R-:W-:Y:S02]  /*04d0*/  SHF.R.S32.HI R0, RZ, 0x3, R5.reuse ;  /* 0x00000003ff007819 */ /* 0x100fe40000011405 */
[----:B------:R-:W-:Y:S02]  /*04e0*/  SHF.R.S32.HI R5, RZ, 0x1f, R5 ;  /* 0x0000001fff057819 */ /* 0x000fe40000011405 */
[----:B0-----:R-:W-:Y:S02]  /*04f0*/  I2FP.F32.U32 R7, UR9 ;  /* 0x0000000900077c45 */ /* 0x001fe40008201000 */
[----:B------:R-:W-:-:S03]  /*0500*/  LEA.HI R5, R5, R0, RZ, 0x2 ;  /* 0x0000000005057211 */ /* 0x000fc600078f10ff */
[----:B------:R-:W-:Y:S01]  /*0510*/  FMUL R7, R7, UR4 ;  /* 0x0000000407077c20 */ /* 0x000fe20008400000 */
[----:B------:R-:W-:Y:S01]  /*0520*/  LOP3.LUT R5, R5, 0xfffffffc, RZ, 0xc0, !PT ;  /* 0xfffffffc05057812 */ /* 0x000fe200078ec0ff */
[----:B------:R-:W-:Y:S01]  /*0530*/  VOTEU.ALL UP0, P0 ;  /* 0x00000000003f7886 */ /* 0x000fe20000000000 */
[----:B------:R-:W-:Y:S01]  /*0540*/  ULDC UR4, c[0x0][0x154] ;  /* 0x0000550000047ab9 */ /* 0x000fe20000000800 */
[----:B------:R-:W-:Y:S02]  /*0550*/  VOTEU.ALL UP1, P0 ;  /* 0x00000000003f7886 */ /* 0x000fe40000020000 */
[----:B------:R-:W0:Y:S01]  /*0560*/  F2I.U32.TRUNC.NTZ R7, R7 ;  /* 0x0000000700077305 */ /* 0x000e22000020f000 */
[----:B------:R-:W-:Y:S01]  /*0570*/  IMAD.IADD R5, R0, 0x1, -R5 ;  /* 0x0000000100057824 */ /* 0x000fe200078e0a05 */
[----:B------:R-:W5:Y:S01]  /*0580*/  @!UP0 S2UR UR7, SR_CgaCtaId ;  /* 0x00000000000789c3 */ /* 0x000f620000008800 */
[----:B------:R-:W-:Y:S02]  /*0590*/  @!UP0 UMOV UR6, 0x400 ;  /* 0x0000040000068882 */ /* 0x000fe40000000000 */
[----:B------:R-:W-:Y:S01]  /*05a0*/  IMAD R5, R6, 0x4, R5 ;  /* 0x0000000406057824 */ /* 0x000fe200078e0205 */
[----:B--2---:R-:W-:-:S04]  /*05b0*/  I2FP.F32.U32 R6, R2 ;  /* 0x0000000200067245 */ /* 0x004fc80000201000 */
[----:B------:R-:W-:Y:S01]  /*05c0*/  LEA.HI R0, R5, R5, RZ, 0x1 ;  /* 0x0000000505007211 */ /* 0x000fe200078f08ff */
[----:B------:R-:W-:Y:S01]  /*05d0*/  FMUL R6, R6, UR4 ;  /* 0x0000000406067c20 */ /* 0x000fe20008400000 */
[----:B------:R-:W-:Y:S02]  /*05e0*/  UMOV UR4, 0x20 ;  /* 0x0000002000047882 */ /* 0x000fe40000000000 */
[----:B------:R-:W-:Y:S01]  /*05f0*/  LOP3.LUT R0, R0, 0xfffffffe, RZ, 0xc0, !PT ;  /* 0xfffffffe00007812 */ /* 0x000fe200078ec0ff */
[----:B0-----:R-:W-:Y:S01]  /*0600*/  IMAD.MOV R11, RZ, RZ, -R7 ;  /* 0x000000ffff0b7224 */ /* 0x001fe200078e0a07 */
[----:B------:R-:W-:-:S04]  /*0610*/  @!UP0 UIADD3 UR4, -UR4, 0x100000, URZ ;  /* 0x0010000004048890 */ /* 0x000fc8000fffe13f */
[----:B------:R-:W-:Y:S02]  /*0620*/  @!UP0 USHF.L.U32 UR5, UR4, 0xb, URZ ;  /* 0x0000000b04058899 */ /* 0x000fe4000800063f */
[----:B------:R-:W-:Y:S01]  /*0630*/  @!UP0 USHF.L.U32 UR4, UR4, 0x1, URZ ;  /* 0x0000000104048899 */ /* 0x000fe2000800063f */
[----:B------:R-:W0:Y:S01]  /*0640*/  F2I.U32.TRUNC.NTZ R6, R6 ;  /* 0x0000000600067305 */ /* 0x000e22000020f000 */
[----:B------:R-:W2:Y:S01]  /*0650*/  LDC R7, c[0x0][0x140] ;  /* 0x00005000ff077b82 */ /* 0x000ea20000000800 */
[----:B-1----:R-:W-:Y:S02]  /*0660*/  IMAD R11, R8, R11, UR9 ;  /* 0x00000009080b7e24 */ /* 0x002fe4000f8e020b */
[----:B------:R-:W-:-:S05]  /*0670*/  IMAD.IADD R0, R5, 0x1, -R0 ;  /* 0x0000000105007824 */ /* 0x000fca00078e0a00 */
[----:B------:R-:W-:Y:S01]  /*0680*/  ISETP.NE.AND P2, PT, R0, R11, PT ;  /* 0x0000000b0000720c */ /* 0x000fe20003f45270 */
[C---:B------:R-:W-:Y:S01]  /*0690*/  IMAD.SHL.U32 R0, R5.reuse, 0x4, RZ ;  /* 0x0000000405007824 */ /* 0x040fe200078e00ff */
[----:B-----5:R-:W-:Y:S01]  /*06a0*/  @!UP0 ULEA UR6, UR7, UR6, 0x18 ;  /* 0x0000000607068291 */ /* 0x020fe2000f8ec03f */
[----:B------:R-:W-:Y:S01]  /*06b0*/  VOTEU.ALL UP0, P0 ;  /* 0x00000000003f7886 */ /* 0x000fe20000000000 */
[----:B------:R-:W-:Y:S01]  /*06c0*/  LOP3.LUT P0, RZ, R4, 0x7, RZ, 0xc0, !PT ;  /* 0x0000000704ff7812 */ /* 0x000fe2000780c0ff */
[----:B0-----:R-:W-:Y:S01]  /*06d0*/  IMAD.MOV R12, RZ, RZ, -R6 ;  /* 0x000000ffff0c7224 */ /* 0x001fe200078e0a06 */
[----:B------:R-:W-:-:S03]  /*06e0*/  LOP3.LUT R9, R5, 0xc, R0, 0x78, !PT ;  /* 0x0000000c05097812 */ /* 0x000fc600078e7800 */
[----:B---3--:R-:W-:Y:S01]  /*06f0*/  IMAD R5, R13, R12, R2 ;  /* 0x0000000c0d057224 */ /* 0x008fe200078e0202 */
[C---:B------:R-:W-:Y:S01]  /*0700*/  ISETP.LT.U32.AND P0, PT, R9.reuse, 0x2, !P0 ;  /* 0x000000020900780c */ /* 0x040fe20004701070 */
[----:B------:R0:W-:Y:S02]  /*0710*/  STL [R1+0x454], R9 ;  /* 0x0004540901007387 */ /* 0x0001e40000100800 */
[----:B------:R-:W-:Y:S02]  /*0720*/  @P2 LEA.HI R0, R9, R9, RZ, 0x1 ;  /* 0x0000000909002211 */ /* 0x000fe400078f08ff */
[----:B------:R-:W1:Y:S02]  /*0730*/  FENCE.VIEW.ASYNC.S ;  /* 0x00000000000073c6 */ /* 0x000e640000000000 */
[----:B-1----:R0:W1:Y:S01]  /*0740*/  @!UP0 SYNCS.EXCH.64 URZ, [UR6+0x40], UR4 ;  /* 0x00004004063f85b2 */ /* 0x0020620008000100 */
[----:B--2---:R-:W-:Y:S02]  /*0750*/  ISETP.EQ.U32.AND P5, PT, R7, 0x1, PT ;  /* 0x000000010700780c */ /* 0x004fe40003fa2070 */
[----:B------:R-:W-:-:S04]  /*0760*/  @P2 SHF.R.S32.HI R0, RZ, 0x1, R0 ;  /* 0x00000001ff002819 */ /* 0x000fc80000011400 */
[----:B------:R-:W-:Y:S01]  /*0770*/  @P2 ISETP.NE.AND P3, PT, R0, R5, PT ;  /* 0x000000050000220c */ /* 0x000fe20003f65270 */
[----:B------:R-:W-:Y:S01]  /*0780*/  IMAD.MOV.U32 R0, RZ, RZ, 0x1 ;  /* 0x00000001ff007424 */ /* 0x000fe200078e00ff */
[----:B------:R-:W-:Y:S02]  /*0790*/  SEL R5, RZ, 0x1, !P0 ;  /* 0x00000001ff057807 */ /* 0x000fe40004000000 */
[----:B------:R-:W-:-:S04]  /*07a0*/  @P2 SEL R0, RZ, 0x1, P3 ;  /* 0x00000001ff002807 */ /* 0x000fc80001800000 */
[----:B------:R-:W-:Y:S01]  /*07b0*/  LOP3.LUT R0, R0, R5, RZ, 0xc0, !PT ;  /* 0x0000000500007212 */ /* 0x000fe200078ec0ff */
[----:B------:R0:W2:Y:S01]  /*07c0*/  @!UP1 SYNCS.EXCH.64 URZ, [UR6+0x48], UR4 ;  /* 0x00004804063f95b2 */ /* 0x0000a20008000100 */
[----:B------:R-:W-:-:S03]  /*07d0*/  NOP ;  /* 0x0000000000007918 */ /* 0x000fc60000000000 */
[----:B------:R0:W-:Y:S01]  /*07e0*/  STL [R1+0x450], R0 ;  /* 0x0004500001007387 */ /* 0x0001e20000100800 */
[----:B-1----:R-:W-:Y:S05]  /*07f0*/  @!P5 BRA `(.L_x_3) ;  /* 0x000000000008d947 */ /* 0x002fea0003800000 */
[----:B--2-4-:R-:W-:Y:S01]  /*0800*/  UCGABAR_ARV ;  /* 0x00000000000079c7 */ /* 0x014fe20008000000 */
[----:B------:R-:W-:Y:S05]  /*0810*/  BRA `(.L_x_4) ;  /* 0x0000000000047947 */ /* 0x000fea0003800000 */
.L_x_3:
[----:B--2-4-:R-:W-:Y:S01]  /*0820*/  NOP ;  /* 0x0000000000007918 */ /* 0x014fe20000000000 */
.L_x_4:
[----:B0-----:R-:W0:Y:S01]  /*0830*/  LDC R0, c[0x0][0x65c] ;  /* 0x00019700ff007b82 */ /* 0x001e220000000800 */
[----:B------:R-:W-:Y:S02]  /*0840*/  IMAD.U32 R4, RZ, RZ, UR9 ;  /* 0x00000009ff047e24 */ /* 0x000fe4000f8e00ff */
[----:B------:R-:W-:Y:S01]  /*0850*/  IMAD.MOV.U32 R5, RZ, RZ, RZ ;  /* 0x000000ffff057224 */ /* 0x000fe200078e00ff */
[----:B0-----:R-:W-:-:S13]  /*0860*/  ISETP.NE.AND P4, PT, R0, 0x1, PT ;  /* 0x000000010000780c */ /* 0x001fda0003f85270 */
[----:B------:R-:W0:Y:S01]  /*0870*/  @P4 LDC R7, c[0x0][0x10] ;  /* 0x00000400ff074b82 */ /* 0x000e220000000800 */
[----:B------:R-:W-:Y:S02]  /*0880*/  @P4 IMAD.MOV.U32 R3, RZ, RZ, RZ ;  /* 0x000000ffff034224 */ /* 0x000fe400078e00ff */
[----:B------:R-:W-:-:S05]  /*0890*/  @P4 IMAD.MOV.U32 R15, RZ, RZ, RZ ;  /* 0x000000ffff0f4224 */ /* 0x000fca00078e00ff */
[----:B------:R-:W1:Y:S01]  /*08a0*/  @!P4 LDC R9, c[0x0][0xc] ;  /* 0x00000300ff09cb82 */ /* 0x000e620000000800 */
[----:B0-----:R-:W-:-:S04]  /*08b0*/  @P4 IMAD.WIDE.U32 R6, R7, UR9, R2 ;  /* 0x0000000907064c25 */ /* 0x001fc8000f8e0002 */
[----:B------:R-:W-:Y:S02]  /*08c0*/  @P4 IMAD.MOV.U32 R8, RZ, RZ, R6 ;  /* 0x000000ffff084224 */ /* 0x000fe400078e0006 */
[----:B------:R-:W-:Y:S02]  /*08d0*/  @P4 IMAD.IADD R16, R7, 0x1, R15 ;  /* 0x0000000107104824 */ /* 0x000fe400078e020f */
[----:B-1----:R-:W-:-:S04]  /*08e0*/  @!P4 IMAD.WIDE.U32 R4, R2, R9, R4 ;  /* 0x000000090204c225 */ /* 0x002fc800078e0004 */
[----:B------:R-:W-:Y:S02]  /*08f0*/  @!P4 IMAD.MOV.U32 R8, RZ, RZ, R4 ;  /* 0x000000ffff08c224 */ /* 0x000fe400078e0004 */
[----:B------:R-:W-:-:S03]  /*0900*/  @!P4 IMAD.MOV.U32 R16, RZ, RZ, R5 ;  /* 0x000000ffff10c224 */ /* 0x000fc600078e0005 */
[----:B------:R0:W-:Y:S04]  /*0910*/  STL [R1+0x45c], R8 ;  /* 0x00045c0801007387 */ /* 0x0001e80000100800 */
[----:B------:R0:W-:Y:S01]  /*0920*/  STL [R1+0x458], R16 ;  /* 0x0004581001007387 */ /* 0x0001e20000100800 */
[----:B------:R-:W-:Y:S05]  /*0930*/  @!P5 BRA `(.L_x_5) ;  /* 0x00000000000cd947 */ /* 0x000fea0003800000 */
[----:B------:R-:W-:Y:S01]  /*0940*/  UCGABAR_WAIT ;  /* 0x0000000000007dc7 */ /* 0x000fe20008000000 */
[----:B------:R-:W-:Y:S01]  /*0950*/  CCTL.IVALL ;  /* 0x00000000ff00798f */ /* 0x000fe20002000000 */
[----:B------:R-:W-:Y:S05]  /*0960*/  BRA `(.L_x_6) ;  /* 0x0000000000047947 */ /* 0x000fea0003800000 */
.L_x_5:
[----:B------:R-:W-:Y:S06]  /*0970*/  BAR.SYNC.DEFER_BLOCKING 0x0 ;  /* 0x0000000000007b1d */ /* 0x000fec0000010000 */
.L_x_6:
[----:B------:R-:W-:Y:S05]  /*0980*/  @!P1 BRA `(.L_x_7) ;  /* 0x0000027c000c9947 */ /* 0x000fea0003800000 */
[----:B------:R-:W-:-:S06]  /*0990*/  UISETP.GT.U32.AND UP0, UPT, UR10, 0x1, UPT ;  /* 0x000000010a00788c */ /* 0x000fcc000bf04070 */
[----:B------:R-:W-:-:S13]  /*09a0*/  PLOP3.LUT P0, PT, PT, PT, UP0, 0x80, 0x0 ;  /* 0x000000000000781c */ /* 0x000fda0003f0f008 */
[----:B------:R-:W-:Y:S05]  /*09b0*/  @P0 EXIT ;  /* 0x000000000000094d */ /* 0x000fea0003800000 */
[----:B------:R-:W-:Y:S01]  /*09c0*/  IMAD.MOV.U32 R5, RZ, RZ, -0x1 ;  /* 0xffffffffff057424 */ /* 0x000fe200078e00ff */
[----:B------:R-:W-:Y:S01]  /*09d0*/  ULDC.64 UR4, c[0x0][0x650] ;  /* 0x0001940000047ab9 */ /* 0x000fe20000000a00 */
[----:B------:R-:W-:Y:S01]  /*09e0*/  IMAD.MOV.U32 R4, RZ, RZ, -0x1 ;  /* 0xffffffffff047424 */ /* 0x000fe200078e00ff */
[----:B------:R-:W-:Y:S01]  /*09f0*/  ISETP.GE.U32.AND P0, PT, R8, UR4, PT ;  /* 0x0000000408007c0c */ /* 0x000fe2000bf06070 */
[----:B------:R-:W-:Y:S01]  /*0a00*/  UMOV UR9, 0xffffffff ;  /* 0xffffffff00097882 */ /* 0x000fe20000000000 */
[----:B------:R1:W-:Y:S01]  /*0a10*/  STL [R1+0x464], R5 ;  /* 0x0004640501007387 */ /* 0x0003e20000100800 */
[----:B------:R-:W-:Y:S02]  /*0a20*/  PRMT R0, RZ, 0x7610, R0 ;  /* 0x00007610ff007816 */ /* 0x000fe40000000000 */
[----:B------:R-:W-:Y:S01]  /*0a30*/  ISETP.GE.U32.AND.EX P0, PT, R16, UR5, PT, P0 ;  /* 0x0000000510007c0c */ /* 0x000fe2000bf06100 */
[----:B------:R1:W-:-:S12]  /*0a40*/  STL [R1+0x460], R4 ;  /* 0x0004600401007387 */ /* 0x0003d80000100800 */
[----:B-1----:R-:W-:Y:S05]  /*0a50*/  @P0 BRA `(.L_x_8) ;  /* 0x00000004003c0947 */ /* 0x002fea0003800000 */
[----:B------:R-:W-:Y:S01]  /*0a60*/  ULDC.64 UR14, c[0x0][0x628] ;  /* 0x00018a00000e7ab9 */ /* 0x000fe20000000a00 */
[----:B------:R-:W1:Y:S01]  /*0a70*/  LDC.64 R6, c[0x0][0x620] ;  /* 0x00018800ff067b82 */ /* 0x000e620000000a00 */
[----:B------:R-:W-:Y:S01]  /*0a80*/  ISETP.NE.U32.AND P0, PT, RZ, UR14, PT ;  /* 0x0000000eff007c0c */ /* 0x000fe2000bf05070 */
[----:B------:R-:W-:Y:S01]  /*0a90*/  ULDC UR11, c[0x0][0x630] ;  /* 0x00018c00000b7ab9 */ /* 0x000fe20000000800 */
[----:B------:R-:W-:Y:S02]  /*0aa0*/  R2UR UR4, R8 ;  /* 0x00000000080472ca */ /* 0x000fe400000e0000 */
[----:B------:R-:W-:Y:S02]  /*0ab0*/  ISETP.NE.AND.EX P0, PT, RZ, UR15, PT, P0 ;  /* 0x0000000fff007c0c */ /* 0x000fe4000bf05300 */
[----:B------:R-:W-:-:S11]  /*0ac0*/  R2UR UR5, R16 ;  /* 0x00000000100572ca */ /* 0x000fd600000e0000 */
[----:B------:R-:W-:Y:S05]  /*0ad0*/  @!P0 BRA `(.L_x_9) ;  /* 0x0000000000308947 */ /* 0x000fea0003800000 */
[----:B------:R-:W-:Y:S01]  /*0ae0*/  R2UR UR4, R8 ;  /* 0x00000000080472ca */ /* 0x000fe200000e0000 */
[----:B------:R-:W-:Y:S01]  /*0af0*/  ULDC UR8, c[0x0][0x634] ;  /* 0x00018d0000087ab9 */ /* 0x000fe20000000800 */
[----:B------:R-:W-:-:S11]  /*0b00*/  R2UR UR10, R16 ;  /* 0x00000000100a72ca */ /* 0x000fd600000e0000 */
[----:B------:R-:W-:-:S04]  /*0b10*/  UIADD3 UR8, UP0, UR4, UR8, URZ ;  /* 0x0000000804087290 */ /* 0x000fc8000ff1e03f */
[----:B------:R-:W-:-:S04]  /*0b20*/  UIADD3.X UR10, URZ, UR10, URZ, UP0, !UPT ;  /* 0x0000000a3f0a7290 */ /* 0x000fc800087fe43f */
[----:B------:R-:W-:-:S04]  /*0b30*/  UIMAD.WIDE.U32 UR4, UR10, UR14, URZ ;  /* 0x0000000e0a0472a5 */ /* 0x000fc8000f8e003f */
[----:B------:R-:W-:Y:S02]  /*0b40*/  UIMAD.WIDE.U32 UR6, UP0, UR8, UR15, UR4 ;  /* 0x0000000f080672a5 */ /* 0x000fe4000f800004 */
[----:B------:R-:W-:Y:S02]  /*0b50*/  UIMAD.WIDE.U32 UR4, UR8, UR14, URZ ;  /* 0x0000000e080472a5 */ /* 0x000fe4000f8e003f */
[----:B------:R-:W-:Y:S02]  /*0b60*/  UIADD3.X UR9, URZ, URZ, URZ, UP0, !UPT ;  /* 0x0000003f3f097290 */ /* 0x000fe400087fe43f */
[----:B------:R-:W-:Y:S01]  /*0b70*/  UIADD3 URZ, UP0, UR5, UR6, URZ ;  /* 0x00000006053f7290 */ /* 0x000fe2000ff1e03f */
[----:B------:R-:W-:-:S03]  /*0b80*/  UMOV UR8, UR7 ;  /* 0x0000000700087c82 */ /* 0x000fc60008000000 */
[----:B------:R-:W-:-:S12]  /*0b90*/  UIMAD.WIDE.U32.X UR4, UR10, UR15, UR8, UP0 ;  /* 0x0000000f0a0472a5 */ /* 0x000fd800080e0408 */
.L_x_9:
[----:B------:R-:W-:Y:S01]  /*0ba0*/  USHF.R.U64 UR9, UR4, UR11, UR5 ;  /* 0x0000000b04097299 */ /* 0x000fe20008001205 */
[----:B------:R-:W2:Y:S01]  /*0bb0*/  LDC.64 R20, c[0x0][0x640] ;  /* 0x00019000ff147b82 */ /* 0x000ea20000000a00 */
[----:B------:R-:W-:Y:S01]  /*0bc0*/  USHF.R.U32.HI UR4, URZ, UR11, UR5 ;  /* 0x0000000b3f047299 */ /* 0x000fe20008011605 */
[----:B------:R-:W-:Y:S02]  /*0bd0*/  IMAD.MOV.U32 R4, RZ, RZ, R8 ;  /* 0x000000ffff047224 */ /* 0x000fe400078e0008 */
[----:B------:R-:W-:Y:S01]  /*0be0*/  IMAD R12, R13, R12, R2 ;  /* 0x0000000c0d0c7224 */ /* 0x000fe200078e0202 */
[----:B------:R-:W-:Y:S01]  /*0bf0*/  IADD3 R3, P0, RZ, -UR9, RZ ;  /* 0x80000009ff037c10 */ /* 0x000fe2000ff1e0ff */
[----:B------:R-:W-:Y:S02]  /*0c00*/  IMAD.MOV.U32 R13, RZ, RZ, 0x1 ;  /* 0x00000001ff0d7424 */ /* 0x000fe400078e00ff */
[----:B------:R-:W3:Y:S02]  /*0c10*/  LDC R10, c[0x0][0x618] ;  /* 0x00018600ff0a7b82 */ /* 0x000ee40000000800 */
[----:B------:R-:W-:-:S04]  /*0c20*/  IMAD.X R5, RZ, RZ, ~UR4, P0 ;  /* 0x80000004ff057e24 */ /* 0x000fc800080e06ff */
[-C--:B-1----:R-:W-:Y:S02]  /*0c30*/  IMAD R0, R5, R6.reuse, RZ ;  /* 0x0000000605007224 */ /* 0x082fe400078e02ff */
[----:B------:R-:W1:Y:S01]  /*0c40*/  LDC R14, c[0x0][0x608] ;  /* 0x00018200ff0e7b82 */ /* 0x000e620000000800 */
[----:B------:R-:W-:Y:S02]  /*0c50*/  IMAD.MOV.U32 R5, RZ, RZ, R16 ;  /* 0x000000ffff057224 */ /* 0x000fe400078e0010 */
[----:B------:R-:W-:-:S05]  /*0c60*/  IMAD.WIDE.U32 R4, R3, R6, R4 ;  /* 0x0000000603047225 */ /* 0x000fca00078e0004 */
[----:B------:R-:W4:Y:S01]  /*0c70*/  LDC R18, c[0x0][0x658] ;  /* 0x00019600ff127b82 */ /* 0x000f220000000800 */
[----:B------:R-:W-:Y:S01]  /*0c80*/  IMAD R3, R3, R7, R0 ;  /* 0x0000000703037224 */ /* 0x000fe200078e0200 */
[----:B--2---:R-:W-:-:S03]  /*0c90*/  ISETP.NE.U32.AND P0, PT, R20, RZ, PT ;  /* 0x000000ff1400720c */ /* 0x004fc60003f05070 */
[----:B------:R-:W-:Y:S01]  /*0ca0*/  IMAD.IADD R3, R5, 0x1, R3 ;  /* 0x0000000105037824 */ /* 0x000fe200078e0203 */
[----:B------:R-:W-:Y:S01]  /*0cb0*/  ISETP.NE.AND.EX P0, PT, R21, RZ, PT, P0 ;  /* 0x000000ff1500720c */ /* 0x000fe20003f05300 */
[----:B------:R-:W-:Y:S01]  /*0cc0*/  IMAD.MOV.U32 R5, RZ, RZ, -0x1 ;  /* 0xffffffffff057424 */ /* 0x000fe200078e00ff */
[----:B0-----:R-:W0:Y:S02]  /*0cd0*/  LDC R16, c[0x0][0x600] ;  /* 0x00018000ff107b82 */ /* 0x001e240000000800 */
[-CC-:B---3--:R-:W-:Y:S02]  /*0ce0*/  SHF.R.U64 R8, R4, R10.reuse, R3.reuse ;  /* 0x0000000a04087219 */ /* 0x188fe40000001203 */
[----:B------:R-:W-:-:S04]  /*0cf0*/  SHF.R.U32.HI R3, RZ, R10, R3 ;  /* 0x0000000aff037219 */ /* 0x000fc80000011603 */
[----:B------:R-:W2:Y:S01]  /*0d00*/  LDC R15, c[0x0][0x648] ;  /* 0x00019200ff0f7b82 */ /* 0x000ea20000000800 */
[-CC-:B-1----:R-:W-:Y:S02]  /*0d10*/  SHF.R.U64 R23, R8, R14.reuse, R3.reuse ;  /* 0x0000000e08177219 */ /* 0x182fe40000001203 */
[----:B------:R-:W-:-:S05]  /*0d20*/  SHF.R.U32.HI R3, RZ, R14, R3 ;  /* 0x0000000eff037219 */ /* 0x000fca0000011603 */
[----:B------:R-:W1:Y:S01]  /*0d30*/  LDC R17, c[0x0][0x638] ;  /* 0x00018e00ff117b82 */ /* 0x000e620000000800 */
[-CC-:B----4-:R-:W-:Y:S02]  /*0d40*/  SHF.R.U64 R10, R23, R18.reuse, R3.reuse ;  /* 0x00000012170a7219 */ /* 0x190fe40000001203 */
[-C--:B------:R-:W-:Y:S02]  /*0d50*/  SHF.L.U32 R0, R5, R18.reuse, RZ ;  /* 0x0000001205007219 */ /* 0x080fe400000006ff */
[----:B------:R-:W-:Y:S01]  /*0d60*/  SHF.R.U32.HI R3, RZ, R18, R3 ;  /* 0x00000012ff037219 */ /* 0x000fe20000011603 */
[----:B------:R-:W-:Y:S01]  /*0d70*/  IMAD.MOV.U32 R2, RZ, RZ, R10 ;  /* 0x000000ffff027224 */ /* 0x000fe200078e000a */
[----:B------:R-:W-:Y:S01]  /*0d80*/  LOP3.LUT R0, RZ, R0, RZ, 0x33, !PT ;  /* 0x00000000ff007212 */ /* 0x000fe200078e33ff */
[----:B------:R-:W3:Y:S01]  /*0d90*/  LDC R19, c[0x0][0x610] ;  /* 0x00018400ff137b82 */ /* 0x000ee20000000800 */
[----:B------:R-:W-:Y:S05]  /*0da0*/  @!P0 BRA `(.L_x_10) ;  /* 0x0000000000288947 */ /* 0x000fea0003800000 */
[----:B------:R-:W4:Y:S02]  /*0db0*/  LDC R7, c[0x0][0x64c] ;  /* 0x00019300ff077b82 */ /* 0x000f240000000800 */
[----:B----4-:R-:W-:-:S05]  /*0dc0*/  IADD3 R7, P0, R10, R7, RZ ;  /* 0x000000070a077210 */ /* 0x010fca0007f1e0ff */
[----:B------:R-:W-:-:S04]  /*0dd0*/  IMAD.X R9, RZ, RZ, R3, P0 ;  /* 0x000000ffff097224 */ /* 0x000fc800000e0603 */
[----:B------:R-:W-:-:S04]  /*0de0*/  IMAD.WIDE.U32 R2, R9, R20, RZ ;  /* 0x0000001409027225 */ /* 0x000fc800078e00ff */
[----:B------:R-:W-:-:S04]  /*0df0*/  IMAD.WIDE.U32 R4, P0, R7, R21, R2 ;  /* 0x0000001507047225 */ /* 0x000fc80007800002 */
[----:B------:R-:W-:-:S04]  /*0e00*/  IMAD.WIDE.U32 R2, R7, R20, RZ ;  /* 0x0000001407027225 */ /* 0x000fc800078e00ff */
[----:B------:R-:W-:Y:S01]  /*0e10*/  IMAD.X R7, RZ, RZ, RZ, P0 ;  /* 0x000000ffff077224 */ /* 0x000fe200000e06ff */
[----:B------:R-:W-:Y:S01]  /*0e20*/  IADD3 RZ, P0, R3, R4, RZ ;  /* 0x0000000403ff7210 */ /* 0x000fe20007f1e0ff */
[----:B------:R-:W-:-:S04]  /*0e30*/  IMAD.MOV.U32 R6, RZ, RZ, R5 ;  /* 0x000000ffff067224 */ /* 0x000fc800078e0005 */
[----:B------:R-:W-:-:S08]  /*0e40*/  IMAD.WIDE.U32.X R2, R9, R21, R6, P0 ;  /* 0x0000001509027225 */ /* 0x000fd000000e0406 */
.L_x_10:
[----:B--2---:R-:W-:Y:S01]  /*0e50*/  SHF.R.U64 R4, R2, R15, R3 ;  /* 0x0000000f02047219 */ /* 0x004fe20000001203 */
[----:B0-----:R-:W-:Y:S01]  /*0e60*/  VIADD R5, R16, 0xffffffff ;  /* 0xffffffff10057836 */ /* 0x001fe20000000000 */
[----:B------:R-:W-:Y:S02]  /*0e70*/  SHF.L.U32 R2, R13, R18, RZ ;  /* 0x000000120d027219 */ /* 0x000fe400000006ff */
[----:B------:R-:W-:Y:S01]  /*0e80*/  LOP3.LUT R3, R23, R0, RZ, 0xc0, !PT ;  /* 0x0000000017037212 */ /* 0x000fe200078ec0ff */
[----:B------:R-:W-:Y:S01]  /*0e90*/  IMAD.MOV R6, RZ, RZ, -R4 ;  /* 0x000000ffff067224 */ /* 0x000fe200078e0a04 */
[----:B------:R-:W-:Y:S02]  /*0ea0*/  SEL R0, R11, R12, !P4 ;  /* 0x0000000c0b007207 */ /* 0x000fe40006000000 */
[----:B------:R-:W-:Y:S01]  /*0eb0*/  LOP3.LUT R5, R8, R5, RZ, 0xc0, !PT ;  /* 0x0000000508057212 */ /* 0x000fe200078ec0ff */
[----:B------:R-:W-:Y:S02]  /*0ec0*/  IMAD R7, R2, R4, R3 ;  /* 0x0000000402077224 */ /* 0x000fe400078e0203 */
[----:B-1----:R-:W-:-:S02]  /*0ed0*/  IMAD R3, R6, R17, R10 ;  /* 0x0000001106037224 */ /* 0x002fc400078e020a */
[----:B---3--:R-:W-:Y:S02]  /*0ee0*/  IMAD R2, R7, R19, R0 ;  /* 0x0000001307027224 */ /* 0x008fe400078e0200 */
[----:B------:R-:W-:Y:S02]  /*0ef0*/  IMAD R3, R3, R16, R5 ;  /* 0x0000001003037224 */ /* 0x000fe400078e0205 */
[----:B------:R-:W-:-:S03]  /*0f00*/  IMAD.MOV.U32 R0, RZ, RZ, 0x1 ;  /* 0x00000001ff007424 */ /* 0x000fc600078e00ff */
[----:B------:R-:W-:Y:S02]  /*0f10*/  SEL R4, R3, R2, !P4 ;  /* 0x0000000203047207 */ /* 0x000fe40006000000 */
[----:B------:R-:W-:-:S03]  /*0f20*/  SEL R2, R2, R3, !P4 ;  /* 0x0000000302027207 */ /* 0x000fc60006000000 */
[----:B------:R1:W-:Y:S04]  /*0f30*/  STL [R1+0x460], R4 ;  /* 0x0004600401007387 */ /* 0x0003e80000100800 */
[----:B------:R1:W-:Y:S02]  /*0f40*/  STL [R1+0x464], R2 ;  /* 0x0004640201007387 */ /* 0x0003e40000100800 */
.L_x_8:
[----:B------:R-:W-:-:S08]  /*0f50*/  NOP ;  /* 0x0000000000007918 */ /* 0x000fd00000000000 */
[----:B------:R-:W2:Y:S02]  /*0f60*/  USETMAXREG.TRY_ALLOC.CTAPOOL UP0, 0xf0 ;  /* 0x000000f0000079c8 */ /* 0x000ea40008000600 */
[----:B--2---:R-:W-:-:S13]  /*0f70*/  PLOP3.LUT P0, PT, PT, PT, UP0, 0x80, 0x0 ;  /* 0x000000000000781c */ /* 0x004fda0003f0f008 */
[----:B------:R-:W-:Y:S05]  /*0f80*/  @!P0 BRA `(.L_x_8) ;  /* 0xfffffffc00f08947 */ /* 0x000fea000383ffff */
[----:B------:R-:W-:Y:S01]  /*0f90*/  ULDC.64 UR4, c[0x0][0x598] ;  /* 0x0001660000047ab9 */ /* 0x000fe20000000a00 */
[----:B------:R-:W-:Y:S01]  /*0fa0*/  ULDC.64 UR14, c[0x0][0x208] ;  /* 0x00008200000e7ab9 */ /* 0x000fe20000000a00 */
[----:B------:R-:W-:-:S04]  /*0fb0*/  ISETP.NE.U32.AND P0, PT, RZ, UR4, PT ;  /* 0x00000004ff007c0c */ /* 0x000fc8000bf05070 */
[----:B------:R-:W-:-:S13]  /*0fc0*/  ISETP.NE.AND.EX P0, PT, RZ, UR5, PT, P0 ;  /* 0x00000005ff007c0c */ /* 0x000fda000bf05300 */
[----:B------:R-:W-:Y:S05]  /*0fd0*/  @!P0 BRA `(.L_x_11) ;  /* 0x0000000000208947 */ /* 0x000fea0003800000 */
[----:B-1----:R-:W1:Y:S02]  /*0fe0*/  LDC.64 R2, c[0x0][0x598] ;  /* 0x00016600ff027b82 */ /* 0x002e640000000a00 */
[----:B-1----:R-:W2:Y:S02]  /*0ff0*/  LDG.E.64 R2, desc[UR14][R2.64] ;  /* 0x0000000e02027981 */ /* 0x002ea4000c1e1b00 */
[----:B--2---:R-:W-:-:S04]  /*1000*/  ISETP.NE.U32.AND P0, PT, R2, RZ, PT ;  /* 0x000000ff0200720c */ /* 0x004fc80003f05070 */
[----:B------:R-:W-:-:S13]  /*1010*/  ISETP.NE.AND.EX P0, PT, R3, RZ, PT, P0 ;  /* 0x000000ff0300720c */ /* 0x000fda0003f05300 */
[----:B------:R-:W-:Y:S05]  /*1020*/  @!P0 BRA `(.L_x_11) ;  /* 0x00000000000c8947 */ /* 0x000fea0003800000 */
[----:B------:R-:W2:Y:S02]  /*1030*/  LD.E R2, desc[UR14][R2.64] ;  /* 0x0000000e02027980 */ /* 0x000ea4000c101900 */
[----:B--2---:R-:W-:Y:S01]  /*1040*/  R2UR UR20, R2 ;  /* 0x00000000021472ca */ /* 0x004fe200000e0000 */
[----:B------:R-:W-:-:S14]  /*1050*/  BRA `(.L_x_12) ;  /* 0x0000000000247947 */ /* 0x000fdc0003800000 */
.L_x_11:
[----:B------:R-:W-:Y:S02]  /*1060*/  ULDC.64 UR4, c[0x0][0x588] ;  /* 0x0001620000047ab9 */ /* 0x000fe40000000a00 */
[----:B------:R-:W-:-:S04]  /*1070*/  ISETP.NE.U32.AND P0, PT, RZ, UR4, PT ;  /* 0x00000004ff007c0c */ /* 0x000fc8000bf05070 */
[----:B------:R-:W-:-:S13]  /*1080*/  ISETP.NE.AND.EX P0, PT, RZ, UR5, PT, P0 ;  /* 0x00000005ff007c0c */ /* 0x000fda000bf05300 */
[----:B------:R-:W-:Y:S05]  /*1090*/  @!P0 BRA `(.L_x_13) ;  /* 0x0000000000108947 */ /* 0x000fea0003800000 */
[----:B-1----:R-:W1:Y:S02]  /*10a0*/  LDC.64 R2, c[0x0][0x588] ;  /* 0x00016200ff027b82 */ /* 0x002e640000000a00 */
[----:B-1----:R-:W2:Y:S02]  /*10b0*/  LDG.E R2, desc[UR14][R2.64] ;  /* 0x0000000e02027981 */ /* 0x002ea4000c1e1900 */
[----:B--2---:R-:W-:Y:S01]  /*10c0*/  R2UR UR20, R2 ;  /* 0x00000000021472ca */ /* 0x004fe200000e0000 */
[----:B------:R-:W-:-:S14]  /*10d0*/  BRA `(.L_x_12) ;  /* 0x0000000000047947 */ /* 0x000fdc0003800000 */
.L_x_13:
[----:B------:R-:W-:-:S05]  /*10e0*/  ULDC UR20, c[0x0][0x580] ;  /* 0x0001600000147ab9 */ /* 0x000fca0000000800 */
.L_x_12:
[----:B------:R-:W-:Y:S02]  /*10f0*/  ULDC.64 UR4, c[0x0][0x5a0] ;  /* 0x0001680000047ab9 */ /* 0x000fe40000000a00 */
        /* <DEDUP_REMOVED lines=11> */
.L_x_14:
        /* <DEDUP_REMOVED lines=8> */
.L_x_16:
[----:B------:R-:W-:-:S05]  /*1230*/  ULDC UR21, c[0x0][0x584] ;  /* 0x0001610000157ab9 */ /* 0x000fca0000000800 */
.L_x_15:
[----:B------:R-:W-:-:S13]  /*1240*/  LOP3.LUT P0, RZ, R0, 0xff, RZ, 0xc0, !PT ;  /* 0x000000ff00ff7812 */ /* 0x000fda000780c0ff */
[----:B------:R-:W-:Y:S05]  /*1250*/  @!P0 EXIT ;  /* 0x000000000000894d */ /* 0x000fea0003800000 */
[----:B------:R-:W-:Y:S01]  /*1260*/  ULDC UR4, c[0x0][0x28c] ;  /* 0x0000a30000047ab9 */ /* 0x000fe20000000800 */
[----:B------:R-:W-:Y:S02]  /*1270*/  ULOP3.LUT UR22, UR13, 0x1, URZ, 0xfc, !UPT ;  /* 0x000000010d167892 */ /* 0x000fe4000f8efc3f */
[----:B------:R-:W-:-:S04]  /*1280*/  UIADD3 UR4, UR4, 0x7f, URZ ;  /* 0x0000007f04047890 */ /* 0x000fc8000fffe03f */
[----:B------:R-:W-:-:S04]  /*1290*/  USHF.R.S32.HI UR5, URZ, 0x1f, UR4 ;  /* 0x0000001f3f057899 */ /* 0x000fc80008011404 */
[----:B------:R-:W-:-:S03]  /*12a0*/  ULEA.HI UR5, UR5, UR4, URZ, 0x7 ;  /* 0x0000000405057291 */ /* 0x000fc6000f8f383f */
[----:B------:R-:W-:Y:S01]  /*12b0*/  UMOV UR4, URZ ;  /* 0x0000003f00047c82 */ /* 0x000fe20008000000 */
[----:B------:R-:W-:-:S03]  /*12c0*/  USHF.R.S32.HI UR10, URZ, 0x7, UR5 ;  /* 0x000000073f0a7899 */ /* 0x000fc60008011405 */
[----:B------:R-:W-:-:S09]  /*12d0*/  UMOV UR5, URZ ;  /* 0x0000003f00057c82 */ /* 0x000fd20008000000 */
.L_x_555:
[----:B------:R-:W-:Y:S01]  /*12e0*/  STL [R1+0x44c], RZ ;  /* 0x00044cff01007387 */ /* 0x000fe20000100800 */
[----:B--2---:R-:W2:Y:S01]  /*12f0*/  S2UR UR18, SR_CgaCtaId ;  /* 0x00000000001279c3 */ /* 0x004ea20000008800 */
[----:B------:R-:W-:Y:S01]  /*1300*/  UMOV UR17, 0x400 ;  /* 0x0000040000117882 */ /* 0x000fe20000000000 */
[----:B------:R-:W-:Y:S01]  /*1310*/  UMOV UR6, URZ ;  /* 0x0000003f00067c82 */ /* 0x000fe20008000000 */
[----:B------:R-:W-:Y:S01]  /*1320*/  STL [R1+0x448], RZ ;  /* 0x000448ff01007387 */ /* 0x000fe20000100800 */
[----:B------:R-:W-:Y:S01]  /*1330*/  UMOV UR7, URZ ;  /* 0x0000003f00077c82 */ /* 0x000fe20008000000 */
[----:B------:R-:W-:Y:S01]  /*1340*/  UMOV UR8, URZ ;  /* 0x0000003f00087c82 */ /* 0x000fe20008000000 */
[----:B------:R-:W-:Y:S01]  /*1350*/  UMOV UR23, UR5 ;  /* 0x0000000500177c82 */ /* 0x000fe20008000000 */
[----:B------:R-:W-:Y:S01]  /*1360*/  STL [R1+0x444], RZ ;  /* 0x000444ff01007387 */ /* 0x000fe20000100800 */
[----:B-1----:R-:W1:Y:S01]  /*1370*/  LDC R2, c[0x0][0x28c] ;  /* 0x0000a300ff027b82 */ /* 0x002e620000000800 */
[----:B------:R-:W-:Y:S01]  /*1380*/  UMOV UR24, UR4 ;  /* 0x0000000400187c82 */ /* 0x000fe20008000000 */
[----:B------:R-:W-:Y:S01]  /*1390*/  CS2R R236, SRZ ;  /* 0x0000000000ec7805 */ /* 0x000fe2000001ff00 */
[----:B------:R-:W-:Y:S01]  /*13a0*/  STL [R1+0x440], RZ ;  /* 0x000440ff01007387 */ /* 0x000fe20000100800 */
[----:B------:R-:W-:-:S02]  /*13b0*/  CS2R R234, SRZ ;  /* 0x0000000000ea7805 */ /* 0x000fc4000001ff00 */
[----:B------:R-:W-:Y:S02]  /*13c0*/  CS2R R232, SRZ ;  /* 0x0000000000e87805 */ /* 0x000fe4000001ff00 */
[----:B------:R-:W-:Y:S01]  /*13d0*/  CS2R R230, SRZ ;  /* 0x0000000000e67805 */ /* 0x000fe2000001ff00 */
[----:B------:R-:W-:Y:S01]  /*13e0*/  STL [R1+0x43c], RZ ;  /* 0x00043cff01007387 */ /* 0x000fe20000100800 */
[----:B------:R-:W-:Y:S02]  /*13f0*/  CS2R R228, SRZ ;  /* 0x0000000000e47805 */ /* 0x000fe4000001ff00 */
[----:B------:R-:W-:Y:S02]  /*1400*/  CS2R R226, SRZ ;  /* 0x0000000000e27805 */ /* 0x000fe4000001ff00 */
        /* <DEDUP_REMOVED lines=14> */
[----:B-1----:R-:W-:Y:S02]  /*14f0*/  ISETP.GE.AND P0, PT, R2, 0x1, PT ;  /* 0x000000010200780c */ /* 0x002fe40003f06270 */
        /* <DEDUP_REMOVED lines=40> */
[----:B0-----:R-:W-:Y:S02]  /*1780*/  CS2R R16, SRZ ;  /* 0x0000000000107805 */ /* 0x001fe4000001ff00 */
        /* <DEDUP_REMOVED lines=94> */
[----:B------:R-:W-:-:S03]  /*1d70*/  CS2R R150, SRZ ;  /* 0x0000000000967805 */ /* 0x000fc6000001ff00 */
[----:B------:R-:W-:Y:S04]  /*1d80*/  STL [R1+0x3a0], RZ ;  /* 0x0003a0ff01007387 */ /* 0x000fe80000100800 */
        /* <DEDUP_REMOVED lines=104> */
[----:B------:R-:W-:Y:S04]  /*2410*/  STL [R1], RZ ;  /* 0x000000ff01007387 */ /* 0x000fe80000100800 */
        /* <DEDUP_REMOVED lines=39> */
[----:B------:R-:W-:Y:S01]  /*2690*/  STL [R1+0xa0], RZ ;  /* 0x0000a0ff01007387 */ /* 0x000fe20000100800 */
[----:B------:R-:W0:Y:S03]  /*26a0*/  S2R R0, SR_TID.X ;  /* 0x0000000000007919 */ /* 0x000e260000002100 */
        /* <DEDUP_REMOVED lines=8> */
[----:B0-----:R-:W-:-:S03]  /*2730*/  LOP3.LUT R0, R0, 0x80, RZ, 0xc0, !PT ;  /* 0x0000008000007812 */ /* 0x001fc600078ec0ff */
[----:B------:R-:W-:Y:S01]  /*2740*/  STL [R1+0xc4], RZ ;  /* 0x0000c4ff01007387 */ /* 0x000fe20000100800 */
[----:B------:R-:W-:-:S03]  /*2750*/  SHF.R.U32.HI R0, RZ, 0x7, R0 ;  /* 0x00000007ff007819 */ /* 0x000fc60000011600 */
        /* <DEDUP_REMOVED lines=33> */
[----:B------:R-:W0:Y:S04]  /*2970*/  SHFL.IDX PT, R0, R0, RZ, 0x1f ;  /* 0x00001fff00007589 */ /* 0x000e2800000e0000 */
[----:B------:R1:W-:Y:S04]  /*2980*/  STL [R1+0x14c], RZ ;  /* 0x00014cff01007387 */ /* 0x0003e80000100800 */
[----:B------:R1:W-:Y:S04]  /*2990*/  STL [R1+0x150], RZ ;  /* 0x000150ff01007387 */ /* 0x0003e80000100800 */
[----:B------:R1:W-:Y:S04]  /*29a0*/  STL [R1+0x154], RZ ;  /* 0x000154ff01007387 */ /* 0x0003e80000100800 */
[----:B------:R1:W-:Y:S04]  /*29b0*/  STL [R1+0x158], RZ ;  /* 0x000158ff01007387 */ /* 0x0003e80000100800 */
[----:B------:R1:W-:Y:S04]  /*29c0*/  STL [R1+0x15c], RZ ;  /* 0x00015cff01007387 */ /* 0x0003e80000100800 */
[----:B------:R1:W-:Y:S01]  /*29d0*/  STL [R1+0x160], RZ ;  /* 0x000160ff01007387 */ /* 0x0003e20000100800 */
[----:B0-----:R-:W-:-:S03]  /*29e0*/  R2UR UR11, R0 ;  /* 0x00000000000b72ca */ /* 0x001fc600000e0000 */
[----:B------:R1:W-:Y:S04]  /*29f0*/  STL [R1+0x164], RZ ;  /* 0x000164ff01007387 */ /* 0x0003e80000100800 */
[----:B------:R1:W-:Y:S04]  /*2a00*/  STL [R1+0x168], RZ ;  /* 0x000168ff01007387 */ /* 0x0003e80000100800 */
[----:B------:R1:W-:Y:S02]  /*2a10*/  STL [R1+0x16c], RZ ;  /* 0x00016cff01007387 */ /* 0x0003e40000100800 */
[----:B------:R-:W-:-:S02]  /*2a20*/  ULEA.HI UR12, UR11, UR11, URZ, 0x1 ;  /* 0x0000000b0b0c7291 */ /* 0x000fc4000f8f083f */
[----:B------:R1:W-:Y:S02]  /*2a30*/  STL [R1+0x170], RZ ;  /* 0x000170ff01007387 */ /* 0x0003e40000100800 */
[----:B------:R-:W-:Y:S02]  /*2a40*/  ULOP3.LUT UR16, UR12, 0x7fffe, URZ, 0xc0, !UPT ;  /* 0x0007fffe0c107892 */ /* 0x000fe4000f8ec03f */
[----:B------:R1:W-:Y:S01]  /*2a50*/  STL [R1+0x174], RZ ;  /* 0x000174ff01007387 */ /* 0x0003e20000100800 */
[----:B--2---:R-:W-:Y:S02]  /*2a60*/  ULEA UR12, UR18, UR17, 0x18 ;  /* 0x00000011120c7291 */ /* 0x004fe4000f8ec03f */
[----:B------:R-:W-:Y:S01]  /*2a70*/  UIADD3 UR16, UR11, -UR16, URZ ;  /* 0x800000100b107290 */ /* 0x000fe2000fffe03f */
[----:B------:R1:W-:Y:S03]  /*2a80*/  STL [R1+0x178], RZ ;  /* 0x000178ff01007387 */ /* 0x0003e60000100800 */
[----:B------:R-:W-:Y:S01]  /*2a90*/  ULEA UR16, UR16, UR12, 0xd ;  /* 0x0000000c10107291 */ /* 0x000fe2000f8e683f */
[----:B------:R1:W-:Y:S03]  /*2aa0*/  STL [R1+0x17c], RZ ;  /* 0x00017cff01007387 */ /* 0x0003e60000100800 */
[----:B------:R-:W-:Y:S01]  /*2ab0*/  UIADD3 UR16, UR16, 0x100, URZ ;  /* 0x0000010010107890 */ /* 0x000fe2000fffe03f */
[----:B------:R1:W-:Y:S03]  /*2ac0*/  STL [R1+0x180], RZ ;  /* 0x000180ff01007387 */ /* 0x0003e60000100800 */
[----:B------:R-:W-:Y:S01]  /*2ad0*/  USHF.R.U32.HI UR11, URZ, 0x4, UR16 ;  /* 0x000000043f0b7899 */ /* 0x000fe20008011610 */
[----:B------:R1:W-:Y:S03]  /*2ae0*/  STL [R1+0x184], RZ ;  /* 0x000184ff01007387 */ /* 0x0003e60000100800 */
[----:B------:R-:W-:Y:S01]  /*2af0*/  ULOP3.LUT UR11, UR11, 0x3fff, URZ, 0xc0, !UPT ;  /* 0x00003fff0b0b7892 */ /* 0x000fe2000f8ec03f */
[----:B------:R1:W-:Y:S04]  /*2b00*/  STL [R1+0x188], RZ ;  /* 0x000188ff01007387 */ /* 0x0003e80000100800 */
        /* <DEDUP_REMOVED lines=28> */
[----:B------:R1:W-:Y:S01]  /*2cd0*/  STL [R1+0x1fc], RZ ;  /* 0x0001fcff01007387 */ /* 0x0003e20000100800 */
[----:B------:R-:W-:Y:S05]  /*2ce0*/  @!P0 BRA `(.L_x_17) ;  /* 0x0000006000a88947 */ /* 0x000fea0003800000 */
[----:B------:R-:W-:-:S06]  /*2cf0*/  UISETP.NE.AND UP0, UPT, UR22, 0x3, UPT ;  /* 0x000000031600788c */ /* 0x000fcc000bf05270 */
[----:B------:R-:W-:-:S13]  /*2d00*/  PLOP3.LUT P1, PT, PT, PT, UP0, 0x80, 0x0 ;  /* 0x000000000000781c */ /* 0x000fda0003f2f008 */
[----:B------:R-:W-:Y:S05]  /*2d10*/  @!P1 BRA `(.L_x_18) ;  /* 0x0000000000049947 */ /* 0x000fea0003800000 */
[----:B------:R-:W-:Y:S01]  /*2d20*/  BPT.TRAP 0x1 ;  /* 0x000000040000795c */ /* 0x000fe20000300000 */
.L_x_18:
[----:B------:R-:W-:Y:S01]  /*2d30*/  ULEA UR6, UR5, UR12, 0x3 ;  /* 0x0000000c05067291 */ /* 0x000fe2000f8e183f */
[----:B------:R-:W-:-:S05]  /*2d40*/  IMAD.U32 R0, RZ, RZ, UR4 ;  /* 0x00000004ff007e24 */ /* 0x000fca000f8e00ff */
[----:B------:R-:W-:-:S04]  /*2d50*/  SHF.L.U32 R0, R0, 0x1f, RZ ;  /* 0x0000001f00007819 */ /* 0x000fc800000006ff */
[----:B------:R0:W2:Y:S01]  /*2d60*/  SYNCS.PHASECHK.TRANS64.TRYWAIT P0, [UR6], R0 ;  /* 0x00000000ff0075a7 */ /* 0x0000a20008000146 */
[----:B------:R-:W-:Y:S05]  /*2d70*/  @!P1 BRA `(.L_x_19) ;  /* 0x0000000000049947 */ /* 0x000fea0003800000 */
[----:B------:R-:W-:Y:S01]  /*2d80*/  BPT.TRAP 0x1 ;  /* 0x000000040000795c */ /* 0x000fe20000300000 */
.L_x_19:
[----:B--2---:R-:W-:Y:S05]  /*2d90*/  @P0 BRA `(.L_x_20) ;  /* 0x0000000000080947 */ /* 0x004fea0003800000 */
[----:B------:R-:W2:Y:S02]  /*2da0*/  SYNCS.PHASECHK.TRANS64.TRYWAIT P0, [UR6], R0 ;  /* 0x00000000ff0075a7 */ /* 0x000ea40008000146 */
[----:B--2---:R-:W-:Y:S05]  /*2db0*/  @!P0 BRA `(.L_x_21) ;  /* 0x0000026c00688947 */ /* 0x004fea0003800000 */
.L_x_20:
[----:B------:R-:W-:Y:S01]  /*2dc0*/  UIADD3 UR6, UR12, 0x18100, URZ ;  /* 0x000181000c067890 */ /* 0x000fe2000fffe03f */
[----:B------:R-:W-:Y:S01]  /*2dd0*/  WARPGROUP.ARRIVE ;  /* 0x00000000000079c5 */ /* 0x000fe20000000000 */
[----:B------:R-:W-:Y:S02]  /*2de0*/  ULOP3.LUT UR7, UR11, 0x10000, URZ, 0xfc, !UPT ;  /* 0x000100000b077892 */ /* 0x000fe4000f8efc3f */
[----:B------:R-:W-:Y:S02]  /*2df0*/  USHF.R.U32.HI UR6, URZ, 0x4, UR6 ;  /* 0x000000043f067899 */ /* 0x000fe40008011606 */
[----:B------:R-:W-:Y:S02]  /*2e00*/  ULEA UR7, UR5, UR7, 0xb ;  /* 0x0000000705077291 */ /* 0x000fe4000f8e583f */
[----:B------:R-:W-:Y:S01]  /*2e10*/  ULOP3.LUT UR6, UR6, 0x3fff, URZ, 0xc0, !UPT ;  /* 0x00003fff06067892 */ /* 0x000fe2000f8ec03f */
[----:B------:R-:W-:Y:S01]  /*2e20*/  UMOV UR17, 0x40000040 ;  /* 0x4000004000117882 */ /* 0x000fe20000000000 */
[----:B------:R-:W-:-:S02]  /*2e30*/  UMOV UR19, 0x40000040 ;  /* 0x4000004000137882 */ /* 0x000fc40000000000 */
[----:B------:R-:W-:Y:S01]  /*2e40*/  ULOP3.LUT UR6, UR6, 0x10000, URZ, 0xfc, !UPT ;  /* 0x0001000006067892 */ /* 0x000fe2000f8efc3f */
[----:B------:R-:W-:-:S03]  /*2e50*/  UMOV UR16, UR7 ;  /* 0x0000000700107c82 */ /* 0x000fc60008000000 */
[----:B------:R-:W-:-:S07]  /*2e60*/  ULEA UR8, UR5, UR6, 0xb ;  /* 0x0000000605087291 */ /* 0x000fce000f8e583f */
[----:B------:R-:W-:Y:S02]  /*2e70*/  UMOV UR18, UR8 ;  /* 0x0000000800127c82 */ /* 0x000fe40008000000 */
[----:B------:R-:W-:Y:S01]  /*2e80*/  QGMMA.64x256x32.F32.E4M3.E4M3 R24, gdesc[UR16], RZ, !UPT, gsb0 ;  /* 0x03e00000101879f3 */ /* 0x000fe2000c0008ff */
[----:B------:R-:W-:Y:S01]  /*2e90*/  UIADD3 UR16, UR7, 0x400, URZ ;  /* 0x0000040007107890 */ /* 0x000fe2000fffe03f */
[----:B------:R-:W-:Y:S01]  /*2ea0*/  UMOV UR17, 0x40000040 ;  /* 0x4000004000117882 */ /* 0x000fe20000000000 */
[----:B------:R-:W-:Y:S02]  /*2eb0*/  WARPGROUP.DEPBAR.LE gsb0, 0x0 ;  /* 0x00008000000079c5 */ /* 0x000fe40000010000 */
[----:B------:R-:W-:Y:S04]  /*2ec0*/  STL.64 [R1], R24 ;  /* 0x0000001801007387 */ /* 0x000fe80000100a00 */
[----:B------:R-:W-:Y:S04]  /*2ed0*/  STL.64 [R1+0x8], R26 ;  /* 0x0000081a01007387 */ /* 0x000fe80000100a00 */
        /* <DEDUP_REMOVED lines=61> */
[----:B------:R3:W-:Y:S02]  /*32b0*/  STL.64 [R1+0x1f8], R150 ;  /* 0x0001f89601007387 */ /* 0x0007e40000100a00 */
[----:B---3--:R-:W-:-:S06]  /*32c0*/  WARPGROUP.ARRIVE ;  /* 0x00000000000079c5 */ /* 0x008fcc0000000000 */
[----:B------:R-:W-:Y:S03]  /*32d0*/  QGMMA.64x256x32.F32.E4M3.E4M3 R24, gdesc[UR16], RZ, !UPT, gsb0 ;  /* 0x03e00000101879f3 */ /* 0x000fe6000c0008ff */
[----:B------:R-:W-:Y:S02]  /*32e0*/  WARPGROUP.DEPBAR.LE gsb0, 0x0 ;  /* 0x00008000000079c5 */ /* 0x000fe40000010000 */
        /* <DEDUP_REMOVED lines=63> */
[----:B------:R3:W-:Y:S04]  /*36e0*/  STL.64 [R1+0x5d0], R24 ;  /* 0x0005d01801007387 */ /* 0x0007e80000100a00 */
[----:B---3--:R-:W3:Y:S04]  /*36f0*/  LDL.LU.64 R24, [R1] ;  /* 0x0000000001187983 */ /* 0x008ee80000300a00 */
[----:B------:R-:W3:Y:S04]  /*3700*/  LDL.LU.64 R26, [R1+0x8] ;  /* 0x00000800011a7983 */ /* 0x000ee80000300a00 */
        /* <DEDUP_REMOVED lines=61> */
[----:B------:R-:W3:Y:S01]  /*3ae0*/  LDL.LU.64 R150, [R1+0x1f8] ;  /* 0x0001f80001967983 */ /* 0x000ee20000300a00 */
[----:B------:R-:W-:-:S02]  /*3af0*/  UIADD3 UR16, UR7, 0x2, URZ ;  /* 0x0000000207107890 */ /* 0x000fc4000fffe03f */
[----:B------:R-:W-:Y:S01]  /*3b00*/  UIADD3 UR18, UR8, 0x2, URZ ;  /* 0x0000000208127890 */ /* 0x000fe2000fffe03f */
[----:B------:R-:W-:Y:S01]  /*3b10*/  UMOV UR17, 0x40000040 ;  /* 0x4000004000117882 */ /* 0x000fe20000000000 */
[----:B------:R-:W-:Y:S01]  /*3b20*/  UMOV UR19, 0x40000040 ;  /* 0x4000004000137882 */ /* 0x000fe20000000000 */
[----:B---3--:R-:W-:-:S06]  /*3b30*/  WARPGROUP.ARRIVE ;  /* 0x00000000000079c5 */ /* 0x008fcc0000000000 */
[----:B------:R-:W-:Y:S03]  /*3b40*/  QGMMA.64x256x32.F32.E4M3.E4M3 R24, gdesc[UR16], R24, gsb0 ;  /* 0x03e00000101879f3 */ /* 0x000fe60008000818 */
[----:B------:R-:W-:Y:S02]  /*3b50*/  WARPGROUP.DEPBAR.LE gsb0, 0x0 ;  /* 0x00008000000079c5 */ /* 0x000fe40000010000 */
[----:B------:R-:W-:Y:S01]  /*3b60*/  STL.64 [R1], R24 ;  /* 0x0000001801007387 */ /* 0x000fe20000100a00 */
[----:B------:R-:W-:Y:S02]  /*3b70*/  IMAD.MOV.U32 R2, RZ, RZ, R150 ;  /* 0x000000ffff027224 */ /* 0x000fe400078e0096 */
[----:B0-2---:R-:W-:Y:S01]  /*3b80*/  IMAD.MOV.U32 R0, RZ, RZ, R151 ;  /* 0x000000ffff007224 */ /* 0x005fe200078e0097 */
[----:B------:R-:W-:Y:S01]  /*3b90*/  STL.64 [R1+0x8], R26 ;  /* 0x0000081a01007387 */ /* 0x000fe20000100a00 */
[----:B------:R-:W-:-:S02]  /*3ba0*/  IMAD.MOV.U32 R4, RZ, RZ, R148 ;  /* 0x000000ffff047224 */ /* 0x000fc400078e0094 */
[----:B------:R-:W-:Y:S01]  /*3bb0*/  IMAD.MOV.U32 R3, RZ, RZ, R149 ;  /* 0x000000ffff037224 */ /* 0x000fe200078e0095 */
[----:B------:R-:W-:Y:S01]  /*3bc0*/  STL.64 [R1+0x10], R28 ;  /* 0x0000101c01007387 */ /* 0x000fe20000100a00 */
[----:B------:R-:W-:Y:S02]  /*3bd0*/  IMAD.MOV.U32 R6, RZ, RZ, R146 ;  /* 0x000000ffff067224 */ /* 0x000fe400078e0092 */
[----:B------:R-:W-:Y:S01]  /*3be0*/  IMAD.MOV.U32 R5, RZ, RZ, R147 ;  /* 0x000000ffff057224 */ /* 0x000fe200078e0093 */
[----:B------:R-:W-:Y:S01]  /*3bf0*/  STL.64 [R1+0x18], R30 ;  /* 0x0000181e01007387 */ /* 0x000fe20000100a00 */
[----:B------:R-:W-:Y:S02]  /*3c00*/  IMAD.MOV.U32 R8, RZ, RZ, R144 ;  /* 0x000000ffff087224 */ /* 0x000fe400078e0090 */
[----:B------:R-:W-:Y:S01]  /*3c10*/  IMAD.MOV.U32 R7, RZ, RZ, R145 ;  /* 0x000000ffff077224 */ /* 0x000fe200078e0091 */
        /* <DEDUP_REMOVED lines=18> */
[----:B------:R0:W-:Y:S01]  /*3d40*/  STL [R1+0x50], R44 ;  /* 0x0000502c01007387 */ /* 0x0001e20000100800 */
[----:B------:R-:W-:-:S02]  /*3d50*/  IMAD.MOV.U32 R22, RZ, RZ, R130 ;  /* 0x000000ffff167224 */ /* 0x000fc400078e0082 */
[----:B------:R-:W-:Y:S01]  /*3d60*/  IMAD.MOV.U32 R21, RZ, RZ, R131 ;  /* 0x000000ffff157224 */ /* 0x000fe200078e0083 */
[----:B------:R-:W2:Y:S01]  /*3d70*/  LDL.LU.64 R150, [R1+0x7c8] ;  /* 0x0007c80001967983 */ /* 0x000ea20000300a00 */
[----:B------:R-:W-:Y:S02]  /*3d80*/  IMAD.MOV.U32 R212, RZ, RZ, R128 ;  /* 0x000000ffffd47224 */ /* 0x000fe400078e0080 */
[----:B------:R-:W-:Y:S01]  /*3d90*/  IMAD.MOV.U32 R23, RZ, RZ, R129 ;  /* 0x000000ffff177224 */ /* 0x000fe200078e0081 */
[----:B------:R-:W2:Y:S01]  /*3da0*/  LDL.LU.64 R148, [R1+0x7c0] ;  /* 0x0007c00001947983 */ /* 0x000ea20000300a00 */
[----:B------:R-:W-:Y:S02]  /*3db0*/  IMAD.MOV.U32 R210, RZ, RZ, R126 ;  /* 0x000000ffffd27224 */ /* 0x000fe400078e007e */
[----:B------:R-:W-:Y:S01]  /*3dc0*/  IMAD.MOV.U32 R211, RZ, RZ, R127 ;  /* 0x000000ffffd37224 */ /* 0x000fe200078e007f */
[----:B------:R-:W2:Y:S01]  /*3dd0*/  LDL.LU.64 R146, [R1+0x7b8] ;  /* 0x0007b80001927983 */ /* 0x000ea20000300a00 */
        /* <DEDUP_REMOVED lines=120> */
[----:B------:R-:W-:-:S03]  /*4560*/  IMAD.MOV.U32 R235, RZ, RZ, R45 ;  /* 0x000000ffffeb7224 */ /* 0x000fc600078e002d */
[----:B------:R-:W2:Y:S04]  /*4570*/  LDL.LU.64 R64, [R1+0x670] ;  /* 0x0006700001407983 */ /* 0x000ea80000300a00 */
        /* <DEDUP_REMOVED lines=9> */
[----:B0-----:R-:W2:Y:S04]  /*4610*/  LDL.LU.64 R44, [R1+0x620] ;  /* 0x00062000012c7983 */ /* 0x001ea80000300a00 */
        /* <DEDUP_REMOVED lines=9> */
[----:B------:R-:W2:Y:S01]  /*46b0*/  LDL.LU.64 R24, [R1+0x5d0] ;  /* 0x0005d00001187983 */ /* 0x000ea20000300a00 */
[----:B------:R-:W-:Y:S01]  /*46c0*/  UIADD3 UR16, UR7, 0x402, URZ ;  /* 0x0000040207107890 */ /* 0x000fe2000fffe03f */
[----:B------:R-:W-:Y:S01]  /*46d0*/  UMOV UR17, 0x40000040 ;  /* 0x4000004000117882 */ /* 0x000fe20000000000 */
[----:B--2---:R-:W-:-:S07]  /*46e0*/  WARPGROUP.ARRIVE ;  /* 0x00000000000079c5 */ /* 0x004fce0000000000 */
[----:B------:R-:W-:Y:S03]  /*46f0*/  QGMMA.64x256x32.F32.E4M3.E4M3 R24, gdesc[UR16], R24, gsb0 ;  /* 0x03e00000101879f3 */ /* 0x000fe60008000818 */
        /* <DEDUP_REMOVED lines=23> */
[----:B0-----:R-:W2:Y:S04]  /*4870*/  LDL.LU R108, [R1] ;  /* 0x00000000016c7983 */ /* 0x001ea80000300800 */
[----:B------:R-:W2:Y:S04]  /*4880*/  LDL.LU R109, [R1+0x4] ;  /* 0x00000400016d7983 */ /* 0x000ea80000300800 */
        /* <DEDUP_REMOVED lines=18> */
[----:B------:R-:W2:Y:S01]  /*49b0*/  LDL.LU R128, [R1+0x50] ;  /* 0x0000500001807983 */ /* 0x000ea20000300800 */
[----:B------:R-:W-:-:S02]  /*49c0*/  IMAD.MOV.U32 R129, RZ, RZ, R235 ;  /* 0x000000ffff817224 */ /* 0x000fc400078e00eb */
[----:B------:R-:W-:Y:S02]  /*49d0*/  IMAD.MOV.U32 R130, RZ, RZ, R234 ;  /* 0x000000ffff827224 */ /* 0x000fe400078e00ea */
[----:B------:R-:W-:Y:S02]  /*49e0*/  IMAD.MOV.U32 R131, RZ, RZ, R233 ;  /* 0x000000ffff837224 */ /* 0x000fe400078e00e9 */
[----:B------:R-:W-:Y:S02]  /*49f0*/  IMAD.MOV.U32 R132, RZ, RZ, R232 ;  /* 0x000000ffff847224 */ /* 0x000fe400078e00e8 */
[----:B------:R-:W-:Y:S02]  /*4a00*/  IMAD.MOV.U32 R133, RZ, RZ, R231 ;  /* 0x000000ffff857224 */ /* 0x000fe400078e00e7 */
[----:B------:R-:W-:Y:S02]  /*4a10*/  IMAD.MOV.U32 R134, RZ, RZ, R230 ;  /* 0x000000ffff867224 */ /* 0x000fe400078e00e6 */
        /* <DEDUP_REMOVED lines=39> */
[----:B------:R-:W-:Y:S01]  /*4c90*/  IMAD.MOV.U32 R235, RZ, RZ, R0 ;  /* 0x000000ffffeb7224 */ /* 0x000fe200078e0000 */
[----:B------:R-:W-:Y:S02]  /*4ca0*/  UIADD3 UR16, UR7, 0x4, URZ ;  /* 0x0000000407107890 */ /* 0x000fe4000fffe03f */
[----:B------:R-:W-:Y:S01]  /*4cb0*/  UIADD3 UR18, UR8, 0x4, URZ ;  /* 0x0000000408127890 */ /* 0x000fe2000fffe03f */
[----:B------:R-:W-:Y:S01]  /*4cc0*/  UMOV UR17, 0x40000040 ;  /* 0x4000004000117882 */ /* 0x000fe20000000000 */
[----:B------:R-:W-:Y:S01]  /*4cd0*/  UMOV UR19, 0x40000040 ;  /* 0x4000004000137882 */ /* 0x000fe20000000000 */
[----:B--2---:R-:W-:-:S06]  /*4ce0*/  WARPGROUP.ARRIVE ;  /* 0x00000000000079c5 */ /* 0x004fcc0000000000 */
[----:B------:R-:W-:Y:S03]  /*4cf0*/  QGMMA.64x256x32.F32.E4M3.E4M3 R108, gdesc[UR16], R108, gsb0 ;  /* 0x03e00000106c79f3 */ /* 0x000fe6000800086c */
        /* <DEDUP_REMOVED lines=183> */
[----:B0-----:R-:W2:Y:S04]  /*5870*/  LDL.LU.64 R108, [R1] ;  /* 0x00000000016c7983 */ /* 0x001ea80000300a00 */
        /* <DEDUP_REMOVED lines=63> */
[----:B------:R-:W-:-:S02]  /*5c70*/  UIADD3 UR16, UR7, 0x6, URZ ;  /* 0x0000000607107890 */ /* 0x000fc4000fffe03f */
[----:B------:R-:W-:Y:S01]  /*5c80*/  UIADD3 UR18, UR8, 0x6, URZ ;  /* 0x0000000608127890 */ /* 0x000fe2000fffe03f */
[----:B------:R-:W-:Y:S01]  /*5c90*/  UMOV UR17, 0x40000040 ;  /* 0x4000004000117882 */ /* 0x000fe20000000000 */
[----:B------:R-:W-:Y:S01]  /*5ca0*/  UMOV UR19, 0x40000040 ;  /* 0x4000004000137882 */ /* 0x000fe20000000000 */
        /* <DEDUP_REMOVED lines=93> */
[----:B0-----:R-:W3:Y:S04]  /*6280*/  LDL.LU.64 R150, [R1+0x518] ;  /* 0x0005180001967983 */ /* 0x001ee80000300a00 */
        /* <DEDUP_REMOVED lines=21> */
[----:B------:R-:W-:Y:S01]  /*63e0*/  UIADD3 UR16, UR7, 0x406, URZ ;  /* 0x0000040607107890 */ /* 0x000fe2000fffe03f */
[----:B------:R-:W-:-:S02]  /*63f0*/  UMOV UR17, 0x40000040 ;  /* 0x4000004000117882 */ /* 0x000fc40000000000 */
[----:B------:R0:W-:Y:S01]  /*6400*/  STL [R1+0x2d0], RZ ;  /* 0x0002d0ff01007387 */ /* 0x0001e20000100800 */
[----:B------:R-:W-:-:S03]  /*6410*/  ULDC UR7, c[0x0][0x50c] ;  /* 0x0001430000077ab9 */ /* 0x000fc60000000800 */
        /* <DEDUP_REMOVED lines=37> */
[----:B---3--:R-:W-:-:S06]  /*6670*/  WARPGROUP.ARRIVE ;  /* 0x00000000000079c5 */ /* 0x008fcc0000000000 */
[----:B------:R-:W-:Y:S01]  /*6680*/  QGMMA.64x256x32.F32.E4M3.E4M3 R24, gdesc[UR16], R24, gsb0 ;  /* 0x03e00000101879f3 */ /* 0x000fe20008000818 */
[----:B------:R0:W-:Y:S04]  /*6690*/  STL [R1+0x238], RZ ;  /* 0x000238ff01007387 */ /* 0x0001e80000100800 */
[----:B------:R0:W-:Y:S04]  /*66a0*/  STL [R1+0x234], RZ ;  /* 0x000234ff01007387 */ /* 0x0001e80000100800 */
[----:B------:R0:W-:Y:S04]  /*66b0*/  STL [R1+0x230], RZ ;  /* 0x000230ff01007387 */ /* 0x0001e80000100800 */
[----:B------:R0:W-:Y:S04]  /*66c0*/  STL [R1+0x22c], RZ ;  /* 0x00022cff01007387 */ /* 0x0001e80000100800 */
[----:B------:R0:W-:Y:S04]  /*66d0*/  STL [R1+0x228], RZ ;  /* 0x000228ff01007387 */ /* 0x0001e80000100800 */
[----:B------:R0:W-:Y:S01]  /*66e0*/  STL [R1+0x224], RZ ;  /* 0x000224ff01007387 */ /* 0x0001e20000100800 */
[----:B------:R-:W-:-:S03]  /*66f0*/  UISETP.NE.AND UP0, UPT, UR7, 0x4, UPT ;  /* 0x000000040700788c */ /* 0x000fc6000bf05270 */
[----:B------:R0:W-:Y:S04]  /*6700*/  STL [R1+0x220], RZ ;  /* 0x000220ff01007387 */ /* 0x0001e80000100800 */
[----:B------:R0:W-:Y:S04]  /*6710*/  STL [R1+0x21c], RZ ;  /* 0x00021cff01007387 */ /* 0x0001e80000100800 */
[----:B------:R0:W-:Y:S04]  /*6720*/  STL [R1+0x218], RZ ;  /* 0x000218ff01007387 */ /* 0x0001e80000100800 */
[----:B------:R0:W-:Y:S01]  /*6730*/  STL [R1+0x214], RZ ;  /* 0x000214ff01007387 */ /* 0x0001e20000100800 */
[----:B------:R-:W-:-:S03]  /*6740*/  USEL UR7, URZ, 0x1, UP0 ;  /* 0x000000013f077887 */ /* 0x000fc60008000000 */
[----:B------:R0:W-:Y:S04]  /*6750*/  STL [R1+0x210], RZ ;  /* 0x000210ff01007387 */ /* 0x0001e80000100800 */
[----:B------:R0:W-:Y:S04]  /*6760*/  STL [R1+0x20c], RZ ;  /* 0x00020cff01007387 */ /* 0x0001e80000100800 */
[----:B------:R0:W-:Y:S04]  /*6770*/  STL [R1+0x208], RZ ;  /* 0x000208ff01007387 */ /* 0x0001e80000100800 */
[----:B------:R0:W-:Y:S04]  /*6780*/  STL [R1+0x204], RZ ;  /* 0x000204ff01007387 */ /* 0x0001e80000100800 */
[----:B------:R0:W-:Y:S01]  /*6790*/  STL [R1+0x200], RZ ;  /* 0x000200ff01007387 */ /* 0x0001e20000100800 */
[----:B------:R-:W-:Y:S01]  /*67a0*/  ISETP.NE.AND P0, PT, RZ, UR7, PT ;  /* 0x00000007ff007c0c */ /* 0x000fe2000bf05270 */
[----:B------:R-:W-:Y:S01]  /*67b0*/  UMOV UR6, 0x4 ;  /* 0x0000000400067882 */ /* 0x000fe20000000000 */
[----:B------:R-:W-:Y:S01]  /*67c0*/  IMAD.MOV.U32 R0, RZ, RZ, R235 ;  /* 0x000000ffff007224 */ /* 0x000fe200078e00eb */
[----:B------:R-:W-:-:S02]  /*67d0*/  CS2R R236, SRZ ;  /* 0x0000000000ec7805 */ /* 0x000fc4000001ff00 */
[----:B--2---:R-:W-:Y:S02]  /*67e0*/  CS2R R234, SRZ ;  /* 0x0000000000ea7805 */ /* 0x004fe4000001ff00 */
[----:B------:R-:W-:Y:S02]  /*67f0*/  CS2R R232, SRZ ;  /* 0x0000000000e87805 */ /* 0x000fe4000001ff00 */
[----:B------:R-:W-:Y:S02]  /*6800*/  CS2R R230, SRZ ;  /* 0x0000000000e67805 */ /* 0x000fe4000001ff00 */
[----:B------:R-:W-:Y:S02]  /*6810*/  CS2R R228, SRZ ;  /* 0x0000000000e47805 */ /* 0x000fe4000001ff00 */
[----:B------:R-:W-:Y:S02]  /*6820*/  CS2R R226, SRZ ;  /* 0x0000000000e27805 */ /* 0x000fe4000001ff00 */
[----:B------:R-:W-:-:S02]  /*6830*/  CS2R R224, SRZ ;  /* 0x0000000000e07805 */ /* 0x000fc4000001ff00 */
[----:B------:R-:W-:Y:S02]  /*6840*/  CS2R R222, SRZ ;  /* 0x0000000000de7805 */ /* 0x000fe4000001ff00 */
        /* <DEDUP_REMOVED lines=45> */
[----:B------:R-:W-:Y:S01]  /*6b20*/  CS2R R2, SRZ ;  /* 0x0000000000027805 */ /* 0x000fe2000001ff00 */
[----:B------:R-:W-:Y:S02]  /*6b30*/  WARPGROUP.DEPBAR.LE gsb0, 0x0 ;  /* 0x00008000000079c5 */ /* 0x000fe40000010000 */
[----:B0-----:R-:W-:Y:S05]  /*6b40*/  @!P0 BRA `(.L_x_22) ;  /* 0x0000002000f88947 */ /* 0x001fea0003800000 */
[----:B------:R-:W2:Y:S04]  /*6b50*/  LDL R2, [R1] ;  /* 0x0000000001027983 */ /* 0x000ea80000100800 */
[----:B------:R-:W3:Y:S04]  /*6b60*/  LDL R3, [R1+0x4] ;  /* 0x0000040001037983 */ /* 0x000ee80000100800 */
[----:B------:R-:W4:Y:S04]  /*6b70*/  LDL R4, [R1+0x8] ;  /* 0x0000080001047983 */ /* 0x000f280000100800 */
[----:B------:R-:W5:Y:S04]  /*6b80*/  LDL R5, [R1+0xc] ;  /* 0x00000c0001057983 */ /* 0x000f680000100800 */
        /* <DEDUP_REMOVED lines=102> */
[----:B------:R0:W-:Y:S04]  /*71f0*/  STL [R1+0x4c0], R131 ;  /* 0x0004c08301007387 */ /* 0x0001e80000100800 */
[----:B0-----:R-:W5:Y:S04]  /*7200*/  LDL R131, [R1+0x1a8] ;  /* 0x0001a80001837983 */ /* 0x001f680000100800 */
        /* <DEDUP_REMOVED lines=39> */
[----:B0-----:R-:W5:Y:S01]  /*7480*/  LDL R151, [R1+0x1f8] ;  /* 0x0001f80001977983 */ /* 0x001f620000100800 */
[----:B------:R-:W-:-:S01]  /*7490*/  FADD R0, RZ, R0 ;  /* 0x00000000ff007221 */ /* 0x000fc20000000000 */
[----:B--2---:R-:W-:Y:S01]  /*74a0*/  FADD R2, RZ, R2 ;  /* 0x00000002ff027221 */ /* 0x004fe20000000000 */
[----:B---3--:R-:W-:-:S01]  /*74b0*/  FADD R3, RZ, R3 ;  /* 0x00000003ff037221 */ /* 0x008fc20000000000 */
[----:B----4-:R-:W-:Y:S01]  /*74c0*/  FADD R4, RZ, R4 ;  /* 0x00000004ff047221 */ /* 0x010fe20000000000 */
[----:B-----5:R-:W-:-:S01]  /*74d0*/  FADD R5, RZ, R5 ;  /* 0x00000005ff057221 */ /* 0x020fc20000000000 */
[----:B------:R-:W-:Y:S01]  /*74e0*/  FADD R6, RZ, R6 ;  /* 0x00000006ff067221 */ /* 0x000fe20000000000 */
[----:B------:R-:W-:-:S01]  /*74f0*/  FADD R7, RZ, R7 ;  /* 0x00000007ff077221 */ /* 0x000fc20000000000 */
        /* <DEDUP_REMOVED lines=14> */
[----:B------:R-:W2:Y:S01]  /*75e0*/  LDL.LU R131, [R1+0x4c0] ;  /* 0x0004c00001837983 */ /* 0x000ea20000300800 */
        /* <DEDUP_REMOVED lines=13> */
[----:B------:R-:W3:Y:S01]  /*76c0*/  LDL.LU R132, [R1+0x4bc] ;  /* 0x0004bc0001847983 */ /* 0x000ee20000300800 */
        /* <DEDUP_REMOVED lines=16> */
[----:B------:R0:W-:Y:S01]  /*77d0*/  STL [R1+0x200], R133 ;  /* 0x0002008501007387 */ /* 0x0001e20000100800 */
        /* <DEDUP_REMOVED lines=9> */
[----:B0-----:R-:W4:Y:S01]  /*7870*/  LDL.LU R133, [R1+0x4b8] ;  /* 0x0004b80001857983 */ /* 0x001f220000300800 */
[----:B------:R-:W-:-:S01]  /*7880*/  FADD R184, RZ, R184 ;  /* 0x000000b8ffb87221 */ /* 0x000fc20000000000 */
[----:B------:R-:W-:Y:S01]  /*7890*/  FADD R185, RZ, R185 ;  /* 0x000000b9ffb97221 */ /* 0x000fe20000000000 */
[----:B------:R-:W-:-:S01]  /*78a0*/  FADD R186, RZ, R186 ;  /* 0x000000baffba7221 */ /* 0x000fc20000000000 */
        /* <DEDUP_REMOVED lines=10> */
[----:B0-----:R-:W5:Y:S01]  /*7950*/  LDL.LU R134, [R1+0x4b4] ;  /* 0x0004b40001867983 */ /* 0x001f620000300800 */
        /* <DEDUP_REMOVED lines=52> */
[----:B0-----:R-:W5:Y:S04]  /*7ca0*/  LDL.LU R138, [R1+0x4a4] ;  /* 0x0004a400018a7983 */ /* 0x001f680000300800 */
[----:B------:R0:W-:Y:S01]  /*7cb0*/  STL [R1+0x218], R139 ;  /* 0x0002188b01007387 */ /* 0x0001e20000100800 */
[----:B------:R-:W-:-:S03]  /*7cc0*/  FADD R140, RZ, R140 ;  /* 0x0000008cff8c7221 */ /* 0x000fc60000000000 */
        /* <DEDUP_REMOVED lines=34> */
[----:B------:R0:W-:Y:S04]  /*7ef0*/  STL [R1+0x248], R151 ;  /* 0x0002489701007387 */ /* 0x0001e80000100800 */
[----:B0-----:R-:W5:Y:S04]  /*7f00*/  LDL.LU R151, [R1+0x470] ;  /* 0x0004700001977983 */ /* 0x001f680000300800 */
[----:B------:R0:W-:Y:S02]  /*7f10*/  STL [R1+0x24c], R0 ;  /* 0x00024c0001007387 */ /* 0x0001e40000100800 */
[----:B0-----:R-:W-:-:S05]  /*7f20*/  FADD R0, RZ, R24 ;  /* 0x00000018ff007221 */ /* 0x001fca0000000000 */
        /* <DEDUP_REMOVED lines=213> */
[----:B--2---:R-:W-:-:S05]  /*8c80*/  FADD R0, RZ, R131 ;  /* 0x00000083ff007221 */ /* 0x004fca0000000000 */
[----:B------:R3:W-:Y:S02]  /*8c90*/  STL [R1+0x3fc], R0 ;  /* 0x0003fc0001007387 */ /* 0x0007e40000100800 */
[----:B---3--:R-:W-:-:S05]  /*8ca0*/  FADD R0, RZ, R132 ;  /* 0x00000084ff007221 */ /* 0x008fca0000000000 */
[----:B------:R4:W-:Y:S02]  /*8cb0*/  STL [R1+0x400], R0 ;  /* 0x0004000001007387 */ /* 0x0009e40000100800 */
[----:B----4-:R-:W-:-:S05]  /*8cc0*/  FADD R0, RZ, R133 ;  /* 0x00000085ff007221 */ /* 0x010fca0000000000 */
[----:B------:R5:W-:Y:S02]  /*8cd0*/  STL [R1+0x404], R0 ;  /* 0x0004040001007387 */ /* 0x000be40000100800 */
[----:B-----5:R-:W-:-:S05]  /*8ce0*/  FADD R0, RZ, R134 ;  /* 0x00000086ff007221 */ /* 0x020fca0000000000 */
        /* <DEDUP_REMOVED lines=34> */
[----:B------:R0:W-:Y:S01]  /*8f10*/  STL [R1+0x44c], R0 ;  /* 0x00044c0001007387 */ /* 0x0001e20000100800 */
[----:B------:R-:W-:-:S05]  /*8f20*/  UMOV UR6, URZ ;  /* 0x0000003f00067c82 */ /* 0x000fca0008000000 */
.L_x_22:
[----:B------:R-:W-:Y:S01]  /*8f30*/  UIADD3 UR23, UR5, 0x1, URZ ;  /* 0x0000000105177890 */ /* 0x000fe2000fffe03f */
[----:B------:R-:W-:-:S03]  /*8f40*/  UMOV UR8, 0x1 ;  /* 0x0000000100087882 */ /* 0x000fc60000000000 */
[----:B------:R-:W-:-:S04]  /*8f50*/  UISETP.NE.AND UP0, UPT, UR23, 0x3, UPT ;  /* 0x000000031700788c */ /* 0x000fc8000bf05270 */
[----:B------:R-:W-:Y:S02]  /*8f60*/  USEL UR24, URZ, 0x1, UP0 ;  /* 0x000000013f187887 */ /* 0x000fe40008000000 */
[----:B------:R-:W-:Y:S02]  /*8f70*/  USEL UR23, UR23, URZ, UP0 ;  /* 0x0000003f17177287 */ /* 0x000fe40008000000 */
[----:B------:R-:W-:-:S12]  /*8f80*/  ULOP3.LUT UR24, UR4, UR24, URZ, 0x3c, !UPT ;  /* 0x0000001804187292 */ /* 0x000fd8000f8e3c3f */
.L_x_17:
[----:B------:R-:W-:-:S04]  /*8f90*/  UISETP.LT.AND UP0, UPT, UR10, 0x1, UPT ;  /* 0x000000010a00788c */ /* 0x000fc8000bf01270 */
[----:B------:R-:W-:-:S04]  /*8fa0*/  USEL UR16, UR10, 0x1, UP0 ;  /* 0x000000010a107887 */ /* 0x000fc80008000000 */
[----:B------:R-:W-:-:S04]  /*8fb0*/  UIADD3 UR26, UR10, -UR16, URZ ;  /* 0x800000100a1a7290 */ /* 0x000fc8000fffe03f */
[----:B------:R-:W-:-:S06]  /*8fc0*/  UISETP.GE.AND UP0, UPT, UR26, 0x1, UPT ;  /* 0x000000011a00788c */ /* 0x000fcc000bf06270 */
[----:B------:R-:W-:-:S13]  /*8fd0*/  PLOP3.LUT P0, PT, PT, PT, UP0, 0x80, 0x0 ;  /* 0x000000000000781c */ /* 0x000fda0003f0f008 */
[----:B------:R-:W-:Y:S05]  /*8fe0*/  @!P0 BRA `(.L_x_23) ;  /* 0x00000088009c8947 */ /* 0x000fea0003800000 */
[----:B------:R-:W-:Y:S01]  /*8ff0*/  UMOV UR25, UR5 ;  /* 0x0000000500197c82 */ /* 0x000fe20008000000 */
[----:B------:R-:W-:-:S05]  /*9000*/  ULDC UR27, c[0x0][0x50c] ;  /* 0x00014300001b7ab9 */ /* 0x000fca0000000800 */
.L_x_31:
[----:B------:R-:W-:-:S06]  /*9010*/  UISETP.NE.AND UP0, UPT, UR22, 0x3, UPT ;  /* 0x000000031600788c */ /* 0x000fcc000bf05270 */
[----:B------:R-:W-:-:S13]  /*9020*/  PLOP3.LUT P1, PT, PT, PT, UP0, 0x80, 0x0 ;  /* 0x000000000000781c */ /* 0x000fda0003f2f008 */
[----:B-----5:R-:W-:Y:S05]  /*9030*/  @!P1 BRA `(.L_x_24) ;  /* 0x0000000000049947 */ /* 0x020fea0003800000 */
[----:B------:R-:W-:Y:S01]  /*9040*/  BPT.TRAP 0x1 ;  /* 0x000000040000795c */ /* 0x000fe20000300000 */
.L_x_24:
[----:B------:R-:W2:Y:S01]  /*9050*/  S2UR UR16, SR_CgaCtaId ;  /* 0x00000000001079c3 */ /* 0x000ea20000008800 */
[----:B------:R-:W-:Y:S01]  /*9060*/  UMOV UR12, 0x400 ;  /* 0x00000400000c7882 */ /* 0x000fe20000000000 */
[----:B0-----:R-:W-:-:S05]  /*9070*/  IMAD.U32 R0, RZ, RZ, UR24 ;  /* 0x00000018ff007e24 */ /* 0x001fca000f8e00ff */
[----:B------:R-:W-:Y:S01]  /*9080*/  SHF.L.U32 R0, R0, 0x1f, RZ ;  /* 0x0000001f00007819 */ /* 0x000fe200000006ff */
[----:B--2---:R-:W-:-:S04]  /*9090*/  ULEA UR12, UR16, UR12, 0x18 ;  /* 0x0000000c100c7291 */ /* 0x004fc8000f8ec03f */
[----:B------:R-:W-:-:S09]  /*90a0*/  ULEA UR16, UR23, UR12, 0x3 ;  /* 0x0000000c17107291 */ /* 0x000fd2000f8e183f */
[----:B------:R0:W2:Y:S01]  /*90b0*/  SYNCS.PHASECHK.TRANS64.TRYWAIT P0, [UR16], R0 ;  /* 0x00000000ff0075a7 */ /* 0x0000a20008000150 */
[----:B------:R-:W-:Y:S05]  /*90c0*/  @!P1 BRA `(.L_x_25) ;  /* 0x0000000000049947 */ /* 0x000fea0003800000 */
[----:B------:R-:W-:Y:S01]  /*90d0*/  BPT.TRAP 0x1 ;  /* 0x000000040000795c */ /* 0x000fe20000300000 */
.L_x_25:
[----:B--2---:R-:W-:Y:S05]  /*90e0*/  @P0 BRA `(.L_x_26) ;  /* 0x0000000000080947 */ /* 0x004fea0003800000 */
[----:B------:R-:W2:Y:S02]  /*90f0*/  SYNCS.PHASECHK.TRANS64.TRYWAIT P0, [UR16], R0 ;  /* 0x00000000ff0075a7 */ /* 0x000ea40008000150 */
[----:B--2---:R-:W-:Y:S05]  /*9100*/  @!P0 BRA `(.L_x_27) ;  /* 0x0000020800ac8947 */ /* 0x004fea0003800000 */
.L_x_26:
        /* <DEDUP_REMOVED lines=64> */
[----:B--2---:R-:W2:Y:S04]  /*9510*/  LDL.LU.64 R108, [R1] ;  /* 0x00000000016c7983 */ /* 0x004ea80000300a00 */
        /* <DEDUP_REMOVED lines=64> */
[----:B------:R-:W-:Y:S01]  /*9920*/  UISETP.NE.AND UP0, UPT, UR7, URZ, UPT ;  /* 0x0000003f0700728c */ /* 0x000fe2000bf05270 */
[----:B------:R-:W-:Y:S01]  /*9930*/  STL [R1+0x8c4], R23 ;  /* 0x0008c41701007387 */ /* 0x000fe20000100800 */
[----:B------:R-:W-:Y:S02]  /*9940*/  USHF.R.U32.HI UR16, URZ, 0x4, UR16 ;  /* 0x000000043f107899 */ /* 0x000fe40008011610 */
[----:B------:R-:W-:Y:S01]  /*9950*/  USEL UR8, UR8, URZ, !UP0 ;  /* 0x0000003f08087287 */ /* 0x000fe2000c000000 */
[----:B------:R-:W-:Y:S01]  /*9960*/  STL [R1+0x8c0], R22 ;  /* 0x0008c01601007387 */ /* 0x000fe20000100800 */
[----:B------:R-:W-:Y:S02]  /*9970*/  ULOP3.LUT UR16, UR16, 0x3fff, URZ, 0xc0, !UPT ;  /* 0x00003fff10107892 */ /* 0x000fe4000f8ec03f */
[----:B------:R-:W-:Y:S01]  /*9980*/  UISETP.NE.U32.AND UP0, UPT, UR8, URZ, UPT ;  /* 0x0000003f0800728c */ /* 0x000fe2000bf05070 */
[----:B------:R-:W-:Y:S01]  /*9990*/  STL [R1+0x8bc], R21 ;  /* 0x0008bc1501007387 */ /* 0x000fe20000100800 */
[----:B------:R-:W-:-:S02]  /*99a0*/  ULOP3.LUT UR7, UR11, 0x10000, URZ, 0xfc, !UPT ;  /* 0x000100000b077892 */ /* 0x000fc4000f8efc3f */
[----:B------:R-:W-:Y:S01]  /*99b0*/  ULOP3.LUT UR8, UR16, 0x10000, URZ, 0xfc, !UPT ;  /* 0x0001000010087892 */ /* 0x000fe2000f8efc3f */
[----:B------:R-:W-:Y:S01]  /*99c0*/  STL [R1+0x8b8], R20 ;  /* 0x0008b81401007387 */ /* 0x000fe20000100800 */
[----:B------:R-:W-:Y:S02]  /*99d0*/  ULEA UR7, UR23, UR7, 0xb ;  /* 0x0000000717077291 */ /* 0x000fe4000f8e583f */
[----:B------:R-:W-:Y:S01]  /*99e0*/  ULEA UR8, UR23, UR8, 0xb ;  /* 0x0000000817087291 */ /* 0x000fe2000f8e583f */
[----:B------:R-:W-:Y:S01]  /*99f0*/  STL [R1+0x8b4], R19 ;  /* 0x0008b41301007387 */ /* 0x000fe20000100800 */
[----:B------:R-:W-:Y:S01]  /*9a00*/  UMOV UR17, 0x40000040 ;  /* 0x4000004000117882 */ /* 0x000fe20000000000 */
[----:B------:R-:W-:Y:S02]  /*9a10*/  UMOV UR19, 0x40000040 ;  /* 0x4000004000137882 */ /* 0x000fe40000000000 */
[----:B------:R-:W-:Y:S01]  /*9a20*/  UMOV UR16, UR7 ;  /* 0x0000000700107c82 */ /* 0x000fe20008000000 */
[----:B------:R-:W-:Y:S01]  /*9a30*/  STL [R1+0x8b0], R18 ;  /* 0x0008b01201007387 */ /* 0x000fe20000100800 */
[----:B------:R-:W-:-:S03]  /*9a40*/  UMOV UR18, UR8 ;  /* 0x0000000800127c82 */ /* 0x000fc60008000000 */
[----:B------:R-:W-:Y:S04]  /*9a50*/  STL [R1+0x8ac], R17 ;  /* 0x0008ac1101007387 */ /* 0x000fe80000100800 */
        /* <DEDUP_REMOVED lines=14> */
[----:B-----5:R-:W-:Y:S01]  /*9b40*/  STL [R1+0x870], R2 ;  /* 0x0008700201007387 */ /* 0x020fe20000100800 */
[----:B--2---:R-:W-:-:S06]  /*9b50*/  WARPGROUP.ARRIVE ;  /* 0x00000000000079c5 */ /* 0x004fcc0000000000 */
[----:B------:R-:W-:Y:S03]  /*9b60*/  QGMMA.64x256x32.F32.E4M3.E4M3 R108, gdesc[UR16], R108, UP0, gsb0 ;  /* 0x03e00000106c79f3 */ /* 0x000fe6000b80086c */
        /* <DEDUP_REMOVED lines=65> */
[----:B--2---:R-:W2:Y:S04]  /*9f80*/  LDL.LU.64 R234, [R1+0xcc0] ;  /* 0x000cc00001ea7983 */ /* 0x004ea80000300a00 */
[----:B------:R-:W3:Y:S04]  /*9f90*/  LDL.LU.64 R232, [R1+0xcb8] ;  /* 0x000cb80001e87983 */ /* 0x000ee80000300a00 */
[----:B------:R-:W4:Y:S04]  /*9fa0*/  LDL.LU.64 R230, [R1+0xcb0] ;  /* 0x000cb00001e67983 */ /* 0x000f280000300a00 */
        /* <DEDUP_REMOVED lines=60> */
[----:B------:R-:W4:Y:S01]  /*a370*/  LDL.LU.64 R108, [R1+0xac8] ;  /* 0x000ac800016c7983 */ /* 0x000f220000300a00 */
[----:B------:R-:W-:Y:S01]  /*a380*/  UIADD3 UR16, UR7, 0x400, URZ ;  /* 0x0000040007107890 */ /* 0x000fe2000fffe03f */
[----:B------:R-:W-:-:S02]  /*a390*/  UMOV UR17, 0x40000040 ;  /* 0x4000004000117882 */ /* 0x000fc40000000000 */
[----:B--2---:R-:W-:Y:S04]  /*a3a0*/  STL.64 [R1+0xac0], R234 ;  /* 0x000ac0ea01007387 */ /* 0x004fe80000100a00 */
[----:B---3--:R-:W-:Y:S04]  /*a3b0*/  STL.64 [R1+0xab8], R232 ;  /* 0x000ab8e801007387 */ /* 0x008fe80000100a00 */
[----:B----4-:R-:W-:Y:S04]  /*a3c0*/  STL.64 [R1+0xab0], R230 ;  /* 0x000ab0e601007387 */ /* 0x010fe80000100a00 */
        /* <DEDUP_REMOVED lines=38> */
[----:B------:R-:W-:Y:S01]  /*a630*/  STL.64 [R1+0x978], R152 ;  /* 0x0009789801007387 */ /* 0x000fe20000100a00 */
[----:B------:R-:W-:-:S06]  /*a640*/  WARPGROUP.ARRIVE ;  /* 0x00000000000079c5 */ /* 0x000fcc0000000000 */
[----:B------:R-:W-:Y:S03]  /*a650*/  QGMMA.64x256x32.F32.E4M3.E4M3 R24, gdesc[UR16], R24, UP0, gsb0 ;  /* 0x03e00000101879f3 */ /* 0x000fe6000b800818 */
        /* <DEDUP_REMOVED lines=91> */
[----:B--2---:R-:W-:-:S06]  /*ac10*/  WARPGROUP.ARRIVE ;  /* 0x00000000000079c5 */ /* 0x004fcc0000000000 */
[----:B------:R-:W-:Y:S03]  /*ac20*/  QGMMA.64x256x32.F32.E4M3.E4M3 R108, gdesc[UR16], R108, gsb0 ;  /* 0x03e00000106c79f3 */ /* 0x000fe6000800086c */
[----:B------:R-:W-:Y:S02]  /*ac30*/  WARPGROUP.DEPBAR.LE gsb0, 0x0 ;  /* 0x00008000000079c5 */ /* 0x000fe40000010000 */
[----:B------:R-:W-:Y:S01]  /*ac40*/  STL.64 [R1], R108 ;  /* 0x0000006c01007387 */ /* 0x000fe20000100a00 */
[----:B------:R-:W-:Y:S02]  /*ac50*/  IMAD.MOV.U32 R2, RZ, RZ, R234 ;  /* 0x000000ffff027224 */ /* 0x000fe400078e00ea */
[----:B0-----:R-:W-:Y:S01]  /*ac60*/  IMAD.MOV.U32 R0, RZ, RZ, R235 ;  /* 0x000000ffff007224 */ /* 0x001fe200078e00eb */
        /* <DEDUP_REMOVED lines=31> */
[----:B------:R-:W-:-:S03]  /*ae60*/  IMAD.MOV.U32 R23, RZ, RZ, R213 ;  /* 0x000000ffff177224 */ /* 0x000fc600078e00d5 */
        /* <DEDUP_REMOVED lines=40> */
[----:B------:R0:W-:Y:S04]  /*b0f0*/  STL [R1+0x1a0], R212 ;  /* 0x0001a0d401007387 */ /* 0x0001e80000100800 */
[----:B------:R-:W2:Y:S04]  /*b100*/  LDL.LU.64 R234, [R1+0xac0] ;  /* 0x000ac00001ea7983 */ /* 0x000ea80000300a00 */
        /* <DEDUP_REMOVED lines=10> */
[----:B0-----:R-:W4:Y:S04]  /*b1b0*/  LDL.LU.64 R212, [R1+0xa68] ;  /* 0x000a680001d47983 */ /* 0x001f280000300a00 */
        /* <DEDUP_REMOVED lines=248> */
[----:B------:R-:W-:Y:S01]  /*c140*/  IMAD.MOV.U32 R235, RZ, RZ, R0 ;  /* 0x000000ffffeb7224 */ /* 0x000fe200078e0000 */
[----:B------:R-:W-:Y:S01]  /*c150*/  UIADD3 UR16, UR7, 0x4, URZ ;  /* 0x0000000407107890 */ /* 0x000fe2000fffe03f */
[----:B------:R0:W5:Y:S01]  /*c160*/  LDL.LU R23, [R1+0x8c4] ;  /* 0x0008c40001177983 */ /* 0x0001620000300800 */
[----:B------:R-:W-:Y:S01]  /*c170*/  UIADD3 UR18, UR8, 0x4, URZ ;  /* 0x0000000408127890 */ /* 0x000fe2000fffe03f */
[----:B------:R-:W-:Y:S01]  /*c180*/  UMOV UR17, 0x40000040 ;  /* 0x4000004000117882 */ /* 0x000fe20000000000 */
[----:B------:R-:W-:Y:S01]  /*c190*/  UMOV UR19, 0x40000040 ;  /* 0x4000004000137882 */ /* 0x000fe20000000000 */
[----:B------:R0:W5:Y:S04]  /*c1a0*/  LDL.LU R22, [R1+0x8c0] ;  /* 0x0008c00001167983 */ /* 0x0001680000300800 */
        /* <DEDUP_REMOVED lines=19> */
[----:B------:R0:W5:Y:S01]  /*c2e0*/  LDL.LU R2, [R1+0x870] ;  /* 0x0008700001027983 */ /* 0x0001620000300800 */
        /* <DEDUP_REMOVED lines=336> */
[----:B--2---:R0:W5:Y:S04]  /*d7f0*/  LDL.LU.64 R234, [R1+0x668] ;  /* 0x0006680001ea7983 */ /* 0x0041680000300a00 */
[----:B------:R0:W5:Y:S04]  /*d800*/  LDL.LU.64 R232, [R1+0x660] ;  /* 0x0006600001e87983 */ /* 0x0001680000300a00 */
        /* <DEDUP_REMOVED lines=64> */
[----:B------:R-:W-:-:S04]  /*dc10*/  UIADD3 UR6, UR6, 0x4, URZ ;  /* 0x0000000406067890 */ /* 0x000fc8000fffe03f */
[----:B------:R-:W-:-:S04]  /*dc20*/  UISETP.NE.AND UP0, UPT, UR6, UR27, UPT ;  /* 0x0000001b0600728c */ /* 0x000fc8000bf05270 */
[----:B------:R-:W-:-:S06]  /*dc30*/  USEL UR7, URZ, 0x1, UP0 ;  /* 0x000000013f077887 */ /* 0x000fcc0008000000 */
[----:B------:R-:W-:Y:S01]  /*dc40*/  ISETP.NE.AND P0, PT, RZ, UR7, PT ;  /* 0x00000007ff007c0c */ /* 0x000fe2000bf05270 */
[----:B--2---:R-:W-:-:S06]  /*dc50*/  WARPGROUP.ARRIVE ;  /* 0x00000000000079c5 */ /* 0x004fcc0000000000 */
[----:B------:R-:W-:Y:S03]  /*dc60*/  QGMMA.64x256x32.F32.E4M3.E4M3 R24, gdesc[UR16], R24, gsb0 ;  /* 0x03e00000101879f3 */ /* 0x000fe60008000818 */
[----:B------:R-:W-:-:S03]  /*dc70*/  WARPGROUP.DEPBAR.LE gsb0, 0x0 ;  /* 0x00008000000079c5 */ /* 0x000fc60000010000 */
[----:B0-----:R-:W-:Y:S05]  /*dc80*/  @!P0 BRA `(.L_x_28) ;  /* 0x0000003800fc8947 */ /* 0x001fea0003800000 */
[----:B-----5:R0:W-:Y:S04]  /*dc90*/  STL [R1+0x698], R225 ;  /* 0x000698e101007387 */ /* 0x0201e80000100800 */
[----:B------:R2:W-:Y:S01]  /*dca0*/  STL [R1+0x694], R226 ;  /* 0x000694e201007387 */ /* 0x0005e20000100800 */
[----:B0-----:R-:W-:-:S03]  /*dcb0*/  IMAD.MOV.U32 R225, RZ, RZ, R0 ;  /* 0x000000ffffe17224 */ /* 0x001fc600078e0000 */
[----:B--2---:R-:W2:Y:S04]  /*dcc0*/  LDL R226, [R1+0x4] ;  /* 0x0000040001e27983 */ /* 0x004ea80000100800 */
[----:B------:R0:W-:Y:S04]  /*dcd0*/  STL [R1+0x690], R227 ;  /* 0x000690e301007387 */ /* 0x0001e80000100800 */
[----:B0-----:R-:W3:Y:S04]  /*dce0*/  LDL R227, [R1+0x8] ;  /* 0x0000080001e37983 */ /* 0x001ee80000100800 */
[----:B------:R0:W-:Y:S04]  /*dcf0*/  STL [R1+0x68c], R228 ;  /* 0x00068ce401007387 */ /* 0x0001e80000100800 */
[----:B0-----:R-:W4:Y:S04]  /*dd00*/  LDL R228, [R1+0xc] ;  /* 0x00000c0001e47983 */ /* 0x001f280000100800 */
        /* <DEDUP_REMOVED lines=211> */
[----:B0-----:R-:W4:Y:S04]  /*ea40*/  LDL.LU R122, [R1+0x200] ;  /* 0x00020000017a7983 */ /* 0x001f280000300800 */
        /* <DEDUP_REMOVED lines=10> */
[----:B------:R-:W4:Y:S04]  /*eaf0*/  LDL.LU R0, [R1+0x22c] ;  /* 0x00022c0001007983 */ /* 0x000f280000300800 */
        /* <DEDUP_REMOVED lines=37> */
[----:B0-----:R-:W4:Y:S04]  /*ed50*/  LDL.LU R146, [R1+0x210] ;  /* 0x0002100001927983 */ /* 0x001f280000300800 */
[----:B------:R0:W-:Y:S01]  /*ed60*/  STL [R1+0x480], R147 ;  /* 0x0004809301007387 */ /* 0x0001e20000100800 */
[----:B------:R-:W-:-:S03]  /*ed70*/  FADD R2, R225, R2 ;  /* 0x00000002e1027221 */ /* 0x000fc60000000000 */
[----:B0-----:R-:W4:Y:S04]  /*ed80*/  LDL R147, [R1+0x1f8] ;  /* 0x0001f80001937983 */ /* 0x001f280000100800 */
[----:B------:R0:W-:Y:S01]  /*ed90*/  STL [R1+0x47c], R148 ;  /* 0x00047c9401007387 */ /* 0x0001e20000100800 */
[----:B--2---:R-:W-:-:S01]  /*eda0*/  FADD R3, R226, R3 ;  /* 0x00000003e2037221 */ /* 0x004fc20000000000 */
[----:B---3--:R-:W-:Y:S02]  /*edb0*/  FADD R4, R227, R4 ;  /* 0x00000004e3047221 */ /* 0x008fe40000000000 */
[----:B0-----:R-:W2:Y:S04]  /*edc0*/  LDL R148, [R1+0x1c0] ;  /* 0x0001c00001947983 */ /* 0x001ea80000100800 */
[----:B------:R0:W-:Y:S01]  /*edd0*/  STL [R1+0x478], R149 ;  /* 0x0004789501007387 */ /* 0x0001e20000100800 */
[----:B----4-:R-:W-:-:S01]  /*ede0*/  FADD R5, R228, R5 ;  /* 0x00000005e4057221 */ /* 0x010fc20000000000 */
[----:B------:R-:W-:-:S02]  /*edf0*/  FADD R6, R229, R6 ;  /* 0x00000006e5067221 */ /* 0x000fc40000000000 */
[----:B0-----:R-:W3:Y:S04]  /*ee00*/  LDL R149, [R1+0x1f4] ;  /* 0x0001f40001957983 */ /* 0x001ee80000100800 */
[----:B------:R0:W-:Y:S01]  /*ee10*/  STL [R1+0x474], R150 ;  /* 0x0004749601007387 */ /* 0x0001e20000100800 */
[----:B------:R-:W-:-:S01]  /*ee20*/  FADD R7, R230, R7 ;  /* 0x00000007e6077221 */ /* 0x000fc20000000000 */
[----:B------:R-:W-:Y:S02]  /*ee30*/  FADD R8, R231, R8 ;  /* 0x00000008e7087221 */ /* 0x000fe40000000000 */
[----:B0-----:R-:W4:Y:S04]  /*ee40*/  LDL.LU R150, [R1+0x20c] ;  /* 0x00020c0001967983 */ /* 0x001f280000300800 */
[----:B------:R0:W-:Y:S01]  /*ee50*/  STL [R1+0x470], R151 ;  /* 0x0004709701007387 */ /* 0x0001e20000100800 */
[----:B------:R-:W-:-:S01]  /*ee60*/  FADD R9, R232, R9 ;  /* 0x00000009e8097221 */ /* 0x000fc20000000000 */
[----:B------:R-:W-:-:S02]  /*ee70*/  FADD R10, R233, R10 ;  /* 0x0000000ae90a7221 */ /* 0x000fc40000000000 */
[----:B0-----:R-:W3:Y:S04]  /*ee80*/  LDL R151, [R1+0x1f0] ;  /* 0x0001f00001977983 */ /* 0x001ee80000100800 */
[----:B------:R-:W2:Y:S04]  /*ee90*/  LDL.LU R225, [R1+0x698] ;  /* 0x0006980001e17983 */ /* 0x000ea80000300800 */
[----:B------:R-:W4:Y:S04]  /*eea0*/  LDL.LU R226, [R1+0x694] ;  /* 0x0006940001e27983 */ /* 0x000f280000300800 */
[----:B------:R-:W3:Y:S04]  /*eeb0*/  LDL.LU R227, [R1+0x690] ;  /* 0x0006900001e37983 */ /* 0x000ee80000300800 */
[----:B------:R-:W3:Y:S04]  /*eec0*/  LDL.LU R228, [R1+0x68c] ;  /* 0x00068c0001e47983 */ /* 0x000ee80000300800 */
[----:B------:R-:W3:Y:S01]  /*eed0*/  LDL.LU R229, [R1+0x688] ;  /* 0x0006880001e57983 */ /* 0x000ee20000300800 */
[----:B------:R-:W-:-:S03]  /*eee0*/  FADD R11, R234, R11 ;  /* 0x0000000bea0b7221 */ /* 0x000fc60000000000 */
[----:B------:R-:W3:Y:S01]  /*eef0*/  LDL.LU R230, [R1+0x684] ;  /* 0x0006840001e67983 */ /* 0x000ee20000300800 */
[----:B------:R-:W-:-:S03]  /*ef00*/  FADD R12, R235, R12 ;  /* 0x0000000ceb0c7221 */ /* 0x000fc60000000000 */
[----:B------:R-:W3:Y:S04]  /*ef10*/  LDL.LU R231, [R1+0x680] ;  /* 0x0006800001e77983 */ /* 0x000ee80000300800 */
[----:B------:R-:W3:Y:S04]  /*ef20*/  LDL.LU R232, [R1+0x67c] ;  /* 0x00067c0001e87983 */ /* 0x000ee80000300800 */
[----:B------:R-:W3:Y:S04]  /*ef30*/  LDL.LU R233, [R1+0x678] ;  /* 0x0006780001e97983 */ /* 0x000ee80000300800 */
[----:B------:R-:W3:Y:S04]  /*ef40*/  LDL.LU R234, [R1+0x674] ;  /* 0x0006740001ea7983 */ /* 0x000ee80000300800 */
[----:B------:R-:W3:Y:S01]  /*ef50*/  LDL.LU R235, [R1+0x670] ;  /* 0x0006700001eb7983 */ /* 0x000ee20000300800 */
[----:B------:R-:W-:-:S01]  /*ef60*/  FADD R13, R24, R13 ;  /* 0x0000000d180d7221 */ /* 0x000fc20000000000 */
[----:B------:R-:W-:Y:S01]  /*ef70*/  FADD R14, R25, R14 ;  /* 0x0000000e190e7221 */ /* 0x000fe20000000000 */
[----:B------:R-:W-:-:S01]  /*ef80*/  FADD R15, R26, R15 ;  /* 0x0000000f1a0f7221 */ /* 0x000fc20000000000 */
[----:B------:R-:W3:Y:S01]  /*ef90*/  LDL.LU R24, [R1+0x66c] ;  /* 0x00066c0001187983 */ /* 0x000ee20000300800 */
[----:B------:R-:W-:-:S01]  /*efa0*/  FADD R16, R27, R16 ;  /* 0x000000101b107221 */ /* 0x000fc20000000000 */
[----:B------:R-:W-:-:S02]  /*efb0*/  FADD R17, R28, R17 ;  /* 0x000000111c117221 */ /* 0x000fc40000000000 */
[----:B------:R-:W3:Y:S01]  /*efc0*/  LDL.LU R25, [R1+0x668] ;  /* 0x0006680001197983 */ /* 0x000ee20000300800 */
[----:B------:R-:W-:-:S03]  /*efd0*/  FADD R18, R29, R18 ;  /* 0x000000121d127221 */ /* 0x000fc60000000000 */
        /* <DEDUP_REMOVED lines=157> */
[----:B--2---:R-:W-:-:S03]  /*f9b0*/  FADD R225, R108, R225 ;  /* 0x000000e16ce17221 */ /* 0x004fc60000000000 */
[----:B------:R-:W2:Y:S01]  /*f9c0*/  LDL.LU R105, [R1+0x528] ;  /* 0x0005280001697983 */ /* 0x000ea20000300800 */
[----:B----4-:R-:W-:-:S03]  /*f9d0*/  FADD R226, R109, R226 ;  /* 0x000000e26de27221 */ /* 0x010fc60000000000 */
[----:B------:R-:W4:Y:S01]  /*f9e0*/  LDL.LU R106, [R1+0x524] ;  /* 0x00052400016a7983 */ /* 0x000f220000300800 */
[----:B---3--:R-:W-:-:S03]  /*f9f0*/  FADD R227, R110, R227 ;  /* 0x000000e36ee37221 */ /* 0x008fc60000000000 */
        /* <DEDUP_REMOVED lines=15> */
[----:B------:R-:W-:-:S01]  /*faf0*/  FADD R235, R118, R235 ;  /* 0x000000eb76eb7221 */ /* 0x000fc20000000000 */
[----:B------:R-:W-:Y:S02]  /*fb00*/  FADD R122, R121, R122 ;  /* 0x0000007a797a7221 */ /* 0x000fe40000000000 */
[----:B------:R-:W3:Y:S01]  /*fb10*/  LDL.LU R115, [R1+0x500] ;  /* 0x0005000001737983 */ /* 0x000ee20000300800 */
[----:B------:R-:W-:-:S03]  /*fb20*/  FADD R236, R119, R236 ;  /* 0x000000ec77ec7221 */ /* 0x000fc60000000000 */
[----:B------:R-:W3:Y:S01]  /*fb30*/  LDL.LU R116, [R1+0x4fc] ;  /* 0x0004fc0001747983 */ /* 0x000ee20000300800 */
[----:B------:R-:W-:-:S03]  /*fb40*/  FADD R237, R120, R237 ;  /* 0x000000ed78ed7221 */ /* 0x000fc60000000000 */
[----:B------:R-:W3:Y:S01]  /*fb50*/  LDL.LU R117, [R1+0x4f8] ;  /* 0x0004f80001757983 */ /* 0x000ee20000300800 */
[----:B------:R-:W-:-:S03]  /*fb60*/  FADD R124, R123, R124 ;  /* 0x0000007c7b7c7221 */ /* 0x000fc60000000000 */
[----:B------:R-:W3:Y:S04]  /*fb70*/  LDL.LU R118, [R1+0x4f4] ;  /* 0x0004f40001767983 */ /* 0x000ee80000300800 */
[----:B------:R-:W3:Y:S01]  /*fb80*/  LDL.LU R119, [R1+0x4f0] ;  /* 0x0004f00001777983 */ /* 0x000ee20000300800 */
[----:B------:R-:W-:-:S03]  /*fb90*/  FADD R126, R125, R126 ;  /* 0x0000007e7d7e7221 */ /* 0x000fc60000000000 */
[----:B------:R-:W3:Y:S04]  /*fba0*/  LDL.LU R120, [R1+0x4ec] ;  /* 0x0004ec0001787983 */ /* 0x000ee80000300800 */
[----:B------:R-:W3:Y:S04]  /*fbb0*/  LDL.LU R121, [R1+0x4e8] ;  /* 0x0004e80001797983 */ /* 0x000ee80000300800 */
[----:B------:R0:W-:Y:S01]  /*fbc0*/  STL [R1+0x200], R122 ;  /* 0x0002007a01007387 */ /* 0x0001e20000100800 */
[----:B------:R-:W-:-:S01]  /*fbd0*/  FADD R150, R127, R150 ;  /* 0x000000967f967221 */ /* 0x000fc20000000000 */
[----:B------:R-:W-:Y:S01]  /*fbe0*/  FADD R146, R148, R146 ;  /* 0x0000009294927221 */ /* 0x000fe20000000000 */
[----:B------:R-:W-:-:S01]  /*fbf0*/  FADD R143, R144, R143 ;  /* 0x0000008f908f7221 */ /* 0x000fc20000000000 */
[----:B------:R-:W-:Y:S01]  /*fc00*/  FADD R141, R142, R141 ;  /* 0x0000008d8e8d7221 */ /* 0x000fe20000000000 */
[----:B0-----:R-:W3:Y:S04]  /*fc10*/  LDL.LU R122, [R1+0x4e4] ;  /* 0x0004e400017a7983 */ /* 0x001ee80000300800 */
[----:B------:R-:W3:Y:S04]  /*fc20*/  LDL.LU R123, [R1+0x4e0] ;  /* 0x0004e000017b7983 */ /* 0x000ee80000300800 */
[----:B------:R0:W-:Y:S01]  /*fc30*/  STL [R1+0x204], R124 ;  /* 0x0002047c01007387 */ /* 0x0001e20000100800 */
[----:B------:R-:W-:-:S01]  /*fc40*/  FADD R139, R140, R139 ;  /* 0x0000008b8c8b7221 */ /* 0x000fc20000000000 */
[----:B------:R-:W-:Y:S01]  /*fc50*/  FADD R137, R138, R137 ;  /* 0x000000898a897221 */ /* 0x000fe20000000000 */
[----:B------:R-:W-:-:S01]  /*fc60*/  FADD R135, R136, R135 ;  /* 0x0000008788877221 */ /* 0x000fc20000000000 */
[----:B0-----:R-:W3:Y:S04]  /*fc70*/  LDL.LU R124, [R1+0x4dc] ;  /* 0x0004dc00017c7983 */ /* 0x001ee80000300800 */
[----:B------:R-:W3:Y:S04]  /*fc80*/  LDL.LU R125, [R1+0x4d8] ;  /* 0x0004d800017d7983 */ /* 0x000ee80000300800 */
[----:B------:R0:W-:Y:S01]  /*fc90*/  STL [R1+0x208], R126 ;  /* 0x0002087e01007387 */ /* 0x0001e20000100800 */
[----:B------:R-:W-:-:S01]  /*fca0*/  FADD R131, R133, R131 ;  /* 0x0000008385837221 */ /* 0x000fc20000000000 */
[----:B------:R-:W-:-:S02]  /*fcb0*/  FADD R0, R129, R0 ;  /* 0x0000000081007221 */ /* 0x000fc40000000000 */
[----:B0-----:R-:W3:Y:S04]  /*fcc0*/  LDL.LU R126, [R1+0x4d4] ;  /* 0x0004d400017e7983 */ /* 0x001ee80000300800 */
[----:B------:R-:W3:Y:S04]  /*fcd0*/  LDL.LU R127, [R1+0x4d0] ;  /* 0x0004d000017f7983 */ /* 0x000ee80000300800 */
[----:B------:R-:W-:Y:S04]  /*fce0*/  STL [R1+0x20c], R150 ;  /* 0x00020c9601007387 */ /* 0x000fe80000100800 */
[----:B------:R-:W-:Y:S04]  /*fcf0*/  STL [R1+0x210], R146 ;  /* 0x0002109201007387 */ /* 0x000fe80000100800 */
[----:B------:R-:W-:Y:S04]  /*fd00*/  STL [R1+0x214], R143 ;  /* 0x0002148f01007387 */ /* 0x000fe80000100800 */
[----:B------:R-:W-:Y:S04]  /*fd10*/  STL [R1+0x218], R141 ;  /* 0x0002188d01007387 */ /* 0x000fe80000100800 */
[----:B------:R-:W-:Y:S04]  /*fd20*/  STL [R1+0x21c], R139 ;  /* 0x00021c8b01007387 */ /* 0x000fe80000100800 */
[----:B------:R-:W-:Y:S04]  /*fd30*/  STL [R1+0x220], R137 ;  /* 0x0002208901007387 */ /* 0x000fe80000100800 */
[----:B------:R-:W2:Y:S04]  /*fd40*/  LDL.LU R129, [R1+0x230] ;  /* 0x0002300001817983 */ /* 0x000ea80000300800 */
[----:B------:R-:W-:Y:S04]  /*fd50*/  STL [R1+0x224], R135 ;  /* 0x0002248701007387 */ /* 0x000fe80000100800 */
[----:B------:R0:W-:Y:S04]  /*fd60*/  STL [R1+0x228], R131 ;  /* 0x0002288301007387 */ /* 0x0001e80000100800 */
[----:B0-----:R-:W4:Y:S04]  /*fd70*/  LDL.LU R131, [R1+0x234] ;  /* 0x0002340001837983 */ /* 0x001f280000300800 */
[----:B------:R-:W3:Y:S04]  /*fd80*/  LDL.LU R133, [R1+0x238] ;  /* 0x0002380001857983 */ /* 0x000ee80000300800 */
[----:B------:R0:W-:Y:S04]  /*fd90*/  STL [R1+0x22c], R0 ;  /* 0x00022c0001007387 */ /* 0x0001e80000100800 */
[----:B------:R-:W3:Y:S04]  /*fda0*/  LDL.LU R135, [R1+0x23c] ;  /* 0x00023c0001877983 */ /* 0x000ee80000300800 */
        /* <DEDUP_REMOVED lines=12> */
[----:B0-----:R-:W3:Y:S01]  /*fe70*/  LDL.LU R0, [R1+0x270] ;  /* 0x0002700001007983 */ /* 0x001ee20000300800 */
[----:B--2---:R-:W-:-:S03]  /*fe80*/  FADD R129, R128, R129 ;  /* 0x0000008180817221 */ /* 0x004fc60000000000 */
[----:B------:R-:W2:Y:S04]  /*fe90*/  LDL.LU R128, [R1+0x4cc] ;  /* 0x0004cc0001807983 */ /* 0x000ea80000300800 */
[----:B------:R0:W-:Y:S04]  /*fea0*/  STL [R1+0x230], R129 ;  /* 0x0002308101007387 */ /* 0x0001e80000100800 */
[----:B0-----:R-:W2:Y:S01]  /*feb0*/  LDL.LU R129, [R1+0x4c8] ;  /* 0x0004c80001817983 */ /* 0x001ea20000300800 */
[----:B----4-:R-:W-:-:S03]  /*fec0*/  FADD R131, R130, R131 ;  /* 0x0000008382837221 */ /* 0x010fc60000000000 */
[----:B------:R-:W4:Y:S01]  /*fed0*/  LDL.LU R130, [R1+0x4c4] ;  /* 0x0004c40001827983 */ /* 0x000f220000300800 */
[----:B---3--:R-:W-:-:S03]  /*fee0*/  FADD R133, R132, R133 ;  /* 0x0000008584857221 */ /* 0x008fc60000000000 */
[----:B------:R0:W-:Y:S01]  /*fef0*/  STL [R1+0x234], R131 ;  /* 0x0002348301007387 */ /* 0x0001e20000100800 */
[----:B------:R-:W-:-:S03]  /*ff00*/  FADD R135, R134, R135 ;  /* 0x0000008786877221 */ /* 0x000fc60000000000 */
[----:B0-----:R-:W3:Y:S01]  /*ff10*/  LDL.LU R131, [R1+0x4c0] ;  /* 0x0004c00001837983 */ /* 0x001ee20000300800 */
[----:B------:R-:W-:-:S03]  /*ff20*/  FADD R150, R151, R150 ;  /* 0x0000009697967221 */ /* 0x000fc60000000000 */
[----:B------:R-:W3:Y:S01]  /*ff30*/  LDL.LU R132, [R1+0x4bc] ;  /* 0x0004bc0001847983 */ /* 0x000ee20000300800 */
[----:B------:R-:W-:-:S03]  /*ff40*/  FADD R148, R149, R148 ;  /* 0x0000009495947221 */ /* 0x000fc60000000000 */
[----:B------:R0:W-:Y:S01]  /*ff50*/  STL [R1+0x238], R133 ;  /* 0x0002388501007387 */ /* 0x0001e20000100800 */
[----:B------:R-:W-:-:S01]  /*ff60*/  FADD R146, R147, R146 ;  /* 0x0000009293927221 */ /* 0x000fc20000000000 */
[----:B------:R-:W-:Y:S02]  /*ff70*/  FADD R144, R145, R144 ;  /* 0x0000009091907221 */ /* 0x000fe40000000000 */
[----:B0-----:R-:W3:Y:S01]  /*ff80*/  LDL.LU R133, [R1+0x4b8] ;  /* 0x0004b80001857983 */ /* 0x001ee20000300800 */
[----:B------:R-:W-:-:S03]  /*ff90*/  FADD R143, R24, R143 ;  /* 0x0000008f188f7221 */ /* 0x000fc60000000000 */
[----:B------:R-:W3:Y:S01]  /*ffa0*/  LDL.LU R134, [R1+0x4b4] ;  /* 0x0004b40001867983 */ /* 0x000ee20000300800 */
[----:B------:R-:W-:-:S03]  /*ffb0*/  FADD R142, R25, R142 ;  /* 0x0000008e198e7221 */ /* 0x000fc60000000000 */
[----:B------:R0:W-:Y:S01]  /*ffc0*/  STL [R1+0x23c], R135 ;  /* 0x00023c8701007387 */ /* 0x0001e20000100800 */
[----:B------:R-:W-:-:S01]  /*ffd0*/  FADD R141, R26, R141 ;  /* 0x0000008d1a8d7221 */ /* 0x000fc20000000000 */
[----:B------:R-:W-:Y:S01]  /*ffe0*/  FADD R140, R27, R140 ;  /* 0x0000008c1b8c7221 */ /* 0x000fe20000000000 */
[----:B------:R-:W-:-:S01]  /*fff0*/  FADD R139, R28, R139 ;  /* 0x0000008b1c8b7221 */ /* 0x000fc20000000000 */
[----:B0-----:R-:W3:Y:S01]  /*10000*/  LDL.LU R135, [R1+0x4b0] ;  /* 0x0004b00001877983 */ /* 0x001ee20000300800 */
[----:B------:R-:W-:-:S03]  /*10010*/  FADD R138, R29, R138 ;  /* 0x0000008a1d8a7221 */ /* 0x000fc60000000000 */
[----:B------:R0:W-:Y:S01]  /*10020*/  STL [R1+0x240], R150 ;  /* 0x0002409601007387 */ /* 0x0001e20000100800 */
[----:B------:R-:W-:-:S03]  /*10030*/  FADD R137, R30, R137 ;  /* 0x000000891e897221 */ /* 0x000fc60000000000 */
[----:B------:R1:W-:Y:S01]  /*10040*/  STL [R1+0x244], R148 ;  /* 0x0002449401007387 */ /* 0x0003e20000100800 */
[----:B------:R-:W-:-:S03]  /*10050*/  FADD R136, R31, R136 ;  /* 0x000000881f887221 */ /* 0x000fc60000000000 */
[----:B------:R1:W-:Y:S01]  /*10060*/  STL [R1+0x248], R146 ;  /* 0x0002489201007387 */ /* 0x0003e20000100800 */
[----:B------:R-:W-:-:S03]  /*10070*/  FADD R0, R32, R0 ;  /* 0x0000000020007221 */ /* 0x000fc60000000000 */
[----:B------:R1:W-:Y:S04]  /*10080*/  STL [R1+0x24c], R144 ;  /* 0x00024c9001007387 */ /* 0x0003e80000100800 */
[----:B------:R1:W-:Y:S04]  /*10090*/  STL [R1+0x250], R143 ;  /* 0x0002508f01007387 */ /* 0x0003e80000100800 */
[----:B------:R1:W-:Y:S04]  /*100a0*/  STL [R1+0x254], R142 ;  /* 0x0002548e01007387 */ /* 0x0003e80000100800 */
[----:B------:R1:W-:Y:S04]  /*100b0*/  STL [R1+0x258], R141 ;  /* 0x0002588d01007387 */ /* 0x0003e80000100800 */
[----:B------:R1:W-:Y:S04]  /*100c0*/  STL [R1+0x25c], R140 ;  /* 0x00025c8c01007387 */ /* 0x0003e80000100800 */
[----:B------:R1:W-:Y:S04]  /*100d0*/  STL [R1+0x260], R139 ;  /* 0x0002608b01007387 */ /* 0x0003e80000100800 */
[----:B------:R1:W-:Y:S04]  /*100e0*/  STL [R1+0x264], R138 ;  /* 0x0002648a01007387 */ /* 0x0003e80000100800 */
[----:B------:R-:W2:Y:S04]  /*100f0*/  LDL.LU R151, [R1+0x274] ;  /* 0x0002740001977983 */ /* 0x000ea80000300800 */
[----:B------:R1:W-:Y:S04]  /*10100*/  STL [R1+0x268], R137 ;  /* 0x0002688901007387 */ /* 0x0003e80000100800 */
[----:B0-----:R-:W4:Y:S04]  /*10110*/  LDL.LU R150, [R1+0x278] ;  /* 0x0002780001967983 */ /* 0x001f280000300800 */
[----:B------:R0:W-:Y:S04]  /*10120*/  STL [R1+0x26c], R136 ;  /* 0x00026c8801007387 */ /* 0x0001e80000100800 */
[----:B------:R-:W3:Y:S04]  /*10130*/  LDL.LU R149, [R1+0x27c] ;  /* 0x00027c0001957983 */ /* 0x000ee80000300800 */
[----:B------:R0:W-:Y:S04]  /*10140*/  STL [R1+0x270], R0 ;  /* 0x0002700001007387 */ /* 0x0001e80000100800 */
[----:B-1----:R-:W3:Y:S04]  /*10150*/  LDL.LU R148, [R1+0x280] ;  /* 0x0002800001947983 */ /* 0x002ee80000300800 */
        /* <DEDUP_REMOVED lines=11> */
[----:B0-----:R-:W3:Y:S04]  /*10210*/  LDL.LU R136, [R1+0x2b0] ;  /* 0x0002b00001887983 */ /* 0x001ee80000300800 */
[----:B------:R-:W3:Y:S01]  /*10220*/  LDL.LU R0, [R1+0x2b4] ;  /* 0x0002b40001007983 */ /* 0x000ee20000300800 */
[----:B--2---:R-:W-:-:S05]  /*10230*/  FADD R151, R33, R151 ;  /* 0x0000009721977221 */ /* 0x004fca0000000000 */
[----:B------:R0:W-:Y:S01]  /*10240*/  STL [R1+0x274], R151 ;  /* 0x0002749701007387 */ /* 0x0001e20000100800 */
[----:B----4-:R-:W-:-:S05]  /*10250*/  FADD R150, R34, R150 ;  /* 0x0000009622967221 */ /* 0x010fca0000000000 */
[----:B------:R1:W-:Y:S01]  /*10260*/  STL [R1+0x278], R150 ;  /* 0x0002789601007387 */ /* 0x0003e20000100800 */
[----:B---3--:R-:W-:-:S05]  /*10270*/  FADD R149, R35, R149 ;  /* 0x0000009523957221 */ /* 0x008fca0000000000 */
[----:B------:R2:W-:Y:S01]  /*10280*/  STL [R1+0x27c], R149 ;  /* 0x00027c9501007387 */ /* 0x0005e20000100800 */
[----:B------:R-:W-:-:S01]  /*10290*/  FADD R148, R36, R148 ;  /* 0x0000009424947221 */ /* 0x000fc20000000000 */
[----:B------:R-:W-:-:S04]  /*102a0*/  FADD R147, R37, R147 ;  /* 0x0000009325937221 */ /* 0x000fc80000000000 */
[----:B------:R3:W-:Y:S01]  /*102b0*/  STL [R1+0x280], R148 ;  /* 0x0002809401007387 */ /* 0x0007e20000100800 */
[----:B------:R-:W-:-:S03]  /*102c0*/  FADD R146, R38, R146 ;  /* 0x0000009226927221 */ /* 0x000fc60000000000 */
        /* <DEDUP_REMOVED lines=20> */
[----:B0-----:R-:W4:Y:S01]  /*10410*/  LDL.LU R151, [R1+0x2b8] ;  /* 0x0002b80001977983 */ /* 0x001f220000300800 */
[----:B------:R-:W-:-:S03]  /*10420*/  FADD R0, R49, R0 ;  /* 0x0000000031007221 */ /* 0x000fc60000000000 */
[----:B------:R0:W-:Y:S04]  /*10430*/  STL [R1+0x2ac], R137 ;  /* 0x0002ac8901007387 */ /* 0x0001e80000100800 */
[----:B-1----:R-:W4:Y:S04]  /*10440*/  LDL.LU R150, [R1+0x2bc] ;  /* 0x0002bc0001967983 */ /* 0x002f280000300800 */
[----:B------:R1:W-:Y:S04]  /*10450*/  STL [R1+0x2b0], R136 ;  /* 0x0002b08801007387 */ /* 0x0003e80000100800 */
[----:B--2---:R-:W2:Y:S04]  /*10460*/  LDL.LU R149, [R1+0x2c0] ;  /* 0x0002c00001957983 */ /* 0x004ea80000300800 */
[----:B------:R1:W-:Y:S04]  /*10470*/  STL [R1+0x2b4], R0 ;  /* 0x0002b40001007387 */ /* 0x0003e80000100800 */
[----:B---3--:R-:W3:Y:S04]  /*10480*/  LDL.LU R148, [R1+0x2c4] ;  /* 0x0002c40001947983 */ /* 0x008ee80000300800 */
[----:B----4-:R-:W4:Y:S04]  /*10490*/  LDL.LU R147, [R1+0x2c8] ;  /* 0x0002c80001937983 */ /* 0x010f280000300800 */
[----:B------:R-:W4:Y:S04]  /*104a0*/  LDL.LU R146, [R1+0x2cc] ;  /* 0x0002cc0001927983 */ /* 0x000f280000300800 */
        /* <DEDUP_REMOVED lines=8> */
[----:B0-----:R-:W4:Y:S04]  /*10530*/  LDL.LU R137, [R1+0x2f0] ;  /* 0x0002f00001897983 */ /* 0x001f280000300800 */
[----:B-1----:R-:W4:Y:S04]  /*10540*/  LDL.LU R136, [R1+0x2f4] ;  /* 0x0002f40001887983 */ /* 0x002f280000300800 */
[----:B------:R-:W4:Y:S01]  /*10550*/  LDL.LU R0, [R1+0x2f8] ;  /* 0x0002f80001007983 */ /* 0x000f220000300800 */
[----:B------:R-:W-:-:S01]  /*10560*/  FADD R151, R50, R151 ;  /* 0x0000009732977221 */ /* 0x000fc20000000000 */
[----:B------:R-:W-:-:S04]  /*10570*/  FADD R150, R51, R150 ;  /* 0x0000009633967221 */ /* 0x000fc80000000000 */
[----:B------:R0:W-:Y:S01]  /*10580*/  STL [R1+0x2b8], R151 ;  /* 0x0002b89701007387 */ /* 0x0001e20000100800 */
[----:B--2---:R-:W-:-:S03]  /*10590*/  FADD R149, R52, R149 ;  /* 0x0000009534957221 */ /* 0x004fc60000000000 */
[----:B------:R1:W-:Y:S01]  /*105a0*/  STL [R1+0x2bc], R150 ;  /* 0x0002bc9601007387 */ /* 0x0003e20000100800 */
[----:B---3--:R-:W-:-:S03]  /*105b0*/  FADD R148, R53, R148 ;  /* 0x0000009435947221 */ /* 0x008fc60000000000 */
[----:B------:R2:W-:Y:S01]  /*105c0*/  STL [R1+0x2c0], R149 ;  /* 0x0002c09501007387 */ /* 0x0005e20000100800 */
[----:B----4-:R-:W-:-:S03]  /*105d0*/  FADD R147, R54, R147 ;  /* 0x0000009336937221 */ /* 0x010fc60000000000 */
        /* <DEDUP_REMOVED lines=198> */
[----:B------:R-:W-:Y:S01]  /*11240*/  STL [R1+0x3c8], R151 ;  /* 0x0003c89701007387 */ /* 0x000fe20000100800 */
[----:B--2---:R-:W-:-:S03]  /*11250*/  FADD R149, R120, R149 ;  /* 0x0000009578957221 */ /* 0x004fc60000000000 */
[----:B------:R-:W-:Y:S01]  /*11260*/  STL [R1+0x3cc], R150 ;  /* 0x0003cc9601007387 */ /* 0x000fe20000100800 */
[----:B---3--:R-:W-:-:S03]  /*11270*/  FADD R148, R121, R148 ;  /* 0x0000009479947221 */ /* 0x008fc60000000000 */
[----:B------:R-:W-:Y:S01]  /*11280*/  STL [R1+0x3d0], R149 ;  /* 0x0003d09501007387 */ /* 0x000fe20000100800 */
[----:B----4-:R-:W-:-:S03]  /*11290*/  FADD R147, R122, R147 ;  /* 0x000000937a937221 */ /* 0x010fc60000000000 */
[----:B------:R-:W-:Y:S01]  /*112a0*/  STL [R1+0x3d4], R148 ;  /* 0x0003d49401007387 */ /* 0x000fe20000100800 */
[----:B------:R-:W-:-:S03]  /*112b0*/  FADD R146, R123, R146 ;  /* 0x000000927b927221 */ /* 0x000fc60000000000 */
        /* <DEDUP_REMOVED lines=17> */
[----:B------:R-:W-:-:S01]  /*113d0*/  FADD R137, R132, R137 ;  /* 0x0000008984897221 */ /* 0x000fc20000000000 */
[----:B------:R-:W-:Y:S02]  /*113e0*/  FADD R136, R133, R136 ;  /* 0x0000008885887221 */ /* 0x000fe40000000000 */
[----:B------:R-:W-:Y:S04]  /*113f0*/  STL [R1+0x3fc], R138 ;  /* 0x0003fc8a01007387 */ /* 0x000fe80000100800 */
[----:B------:R0:W-:Y:S04]  /*11400*/  STL [R1+0x404], R136 ;  /* 0x0004048801007387 */ /* 0x0001e80000100800 */
[----:B------:R1:W-:Y:S04]  /*11410*/  STL [R1+0x400], R137 ;  /* 0x0004008901007387 */ /* 0x0003e80000100800 */
[----:B0-----:R-:W2:Y:S01]  /*11420*/  LDL.LU R136, [R1+0x40c] ;  /* 0x00040c0001887983 */ /* 0x001ea20000300800 */
[----:B------:R-:W-:-:S03]  /*11430*/  FADD R0, R134, R0 ;  /* 0x0000000086007221 */ /* 0x000fc60000000000 */
[----:B-1----:R-:W3:Y:S04]  /*11440*/  LDL.LU R137, [R1+0x410] ;  /* 0x0004100001897983 */ /* 0x002ee80000300800 */
[----:B------:R-:W4:Y:S04]  /*11450*/  LDL.LU R138, [R1+0x414] ;  /* 0x00041400018a7983 */ /* 0x000f280000300800 */
[----:B------:R0:W-:Y:S04]  /*11460*/  STL [R1+0x408], R0 ;  /* 0x0004080001007387 */ /* 0x0001e80000100800 */
        /* <DEDUP_REMOVED lines=13> */
[----:B0-----:R-:W4:Y:S01]  /*11540*/  LDL.LU R0, [R1+0x44c] ;  /* 0x00044c0001007983 */ /* 0x001f220000300800 */
[----:B--2---:R-:W-:-:S05]  /*11550*/  FADD R136, R135, R136 ;  /* 0x0000008887887221 */ /* 0x004fca0000000000 */
[----:B------:R0:W-:Y:S04]  /*11560*/  STL [R1+0x40c], R136 ;  /* 0x00040c8801007387 */ /* 0x0001e80000100800 */
[----:B0-----:R-:W3:Y:S02]  /*11570*/  LDL.LU R136, [R1+0x4ac] ;  /* 0x0004ac0001887983 */ /* 0x001ee40000300800 */
[----:B---3--:R-:W-:-:S05]  /*11580*/  FADD R137, R136, R137 ;  /* 0x0000008988897221 */ /* 0x008fca0000000000 */
[----:B------:R0:W-:Y:S04]  /*11590*/  STL [R1+0x410], R137 ;  /* 0x0004108901007387 */ /* 0x0001e80000100800 */
[----:B0-----:R-:W4:Y:S02]  /*115a0*/  LDL.LU R137, [R1+0x4a8] ;  /* 0x0004a80001897983 */ /* 0x001f240000300800 */
[----:B----4-:R-:W-:-:S05]  /*115b0*/  FADD R138, R137, R138 ;  /* 0x0000008a898a7221 */ /* 0x010fca0000000000 */
[----:B------:R0:W-:Y:S04]  /*115c0*/  STL [R1+0x414], R138 ;  /* 0x0004148a01007387 */ /* 0x0001e80000100800 */
[----:B0-----:R-:W2:Y:S02]  /*115d0*/  LDL.LU R138, [R1+0x4a4] ;  /* 0x0004a400018a7983 */ /* 0x001ea40000300800 */
[----:B--2---:R-:W-:-:S05]  /*115e0*/  FADD R139, R138, R139 ;  /* 0x0000008b8a8b7221 */ /* 0x004fca0000000000 */
        /* <DEDUP_REMOVED lines=37> */
[----:B0-----:R-:W2:Y:S01]  /*11840*/  LDL.LU R151, [R1+0x470] ;  /* 0x0004700001977983 */ /* 0x001ea20000300800 */
[----:B------:R-:W-:Y:S01]  /*11850*/  UMOV UR6, URZ ;  /* 0x0000003f00067c82 */ /* 0x000fe20008000000 */
[----:B--2---:R-:W-:-:S05]  /*11860*/  FADD R0, R0, R151 ;  /* 0x0000009700007221 */ /* 0x004fca0000000000 */
[----:B------:R0:W-:Y:S02]  /*11870*/  STL [R1+0x44c], R0 ;  /* 0x00044c0001007387 */ /* 0x0001e40000100800 */
.L_x_28:
[----:B------:R-:W-:Y:S05]  /*11880*/  @!P1 BRA `(.L_x_29) ;  /* 0x0000000000049947 */ /* 0x000fea0003800000 */
[----:B------:R-:W-:Y:S01]  /*11890*/  BPT.TRAP 0x1 ;  /* 0x000000040000795c */ /* 0x000fe20000300000 */
.L_x_29:
[----:B0-----:R-:W2:Y:S04]  /*118a0*/  LDL R0, [R1+0x450] ;  /* 0x0004500001007983 */ /* 0x001ea80000100800 */
[----:B-----5:R0:W-:Y:S04]  /*118b0*/  STL [R1+0x470], R2 ;  /* 0x0004700201007387 */ /* 0x0201e80000100800 */
[----:B0-----:R-:W3:Y:S01]  /*118c0*/  LDL R2, [R1+0x454] ;  /* 0x0004540001027983 */ /* 0x001ee20000100800 */
[----:B--2---:R-:W-:Y:S01]  /*118d0*/  ISETP.NE.AND P0, PT, R0, RZ, PT ;  /* 0x000000ff0000720c */ /* 0x004fe20003f05270 */
[----:B------:R-:W-:-:S12]  /*118e0*/  IMAD.U32 R0, RZ, RZ, UR25 ;  /* 0x00000019ff007e24 */ /* 0x000fd8000f8e00ff */
[----:B------:R-:W-:-:S05]  /*118f0*/  @P0 LEA R0, R0, UR12, 0x3 ;  /* 0x0000000c00000c11 */ /* 0x000fca000f8e18ff */
[----:B------:R-:W-:-:S05]  /*11900*/  @P0 VIADD R0, R0, 0x18 ;  /* 0x0000001800000836 */ /* 0x000fca0000000000 */
[----:B---3--:R-:W-:Y:S02]  /*11910*/  @P0 PRMT R0, R2, 0x654, R0 ;  /* 0x0000065402000816 */ /* 0x008fe40000000000 */
[----:B------:R0:W5:Y:S01]  /*11920*/  LDL.LU R2, [R1+0x470] ;  /* 0x0004700001027983 */ /* 0x0001620000300800 */
[----:B------:R-:W-:Y:S01]  /*11930*/  UISETP.GT.U32.AND UP0, UPT, UR13, 0x1, UPT ;  /* 0x000000010d00788c */ /* 0x000fe2000bf04070 */
[----:B------:R0:W-:Y:S05]  /*11940*/  @P0 SYNCS.ARRIVE.TRANS64.RED.A1T0 RZ, [R0+URZ], RZ ;  /* 0x000000ff00ff09a7 */ /* 0x0001ea000810043f */
[----:B------:R-:W-:-:S13]  /*11950*/  PLOP3.LUT P0, PT, PT, PT, UP0, 0x80, 0x0 ;  /* 0x000000000000781c */ /* 0x000fda0003f0f008 */
[----:B0-----:R-:W-:Y:S05]  /*11960*/  @P0 BRA `(.L_x_30) ;  /* 0x0000000000040947 */ /* 0x001fea0003800000 */
[----:B------:R-:W-:Y:S01]  /*11970*/  BPT.TRAP 0x1 ;  /* 0x000000040000795c */ /* 0x000fe20000300000 */
.L_x_30:
[----:B------:R-:W-:Y:S02]  /*11980*/  UISETP.GT.AND UP2, UPT, UR26, 0x1, UPT ;  /* 0x000000011a00788c */ /* 0x000fe4000bf44270 */
[----:B------:R-:W-:Y:S02]  /*11990*/  UIADD3 UR23, UR23, 0x1, URZ ;  /* 0x0000000117177890 */ /* 0x000fe4000fffe03f */
[----:B------:R-:W-:Y:S02]  /*119a0*/  UIADD3 UR25, UR25, 0x1, URZ ;  /* 0x0000000119197890 */ /* 0x000fe4000fffe03f */
[----:B------:R-:W-:Y:S01]  /*119b0*/  PLOP3.LUT P0, PT, PT, PT, UP2, 0x80, 0x0 ;  /* 0x000000000000781c */ /* 0x000fe20003f0f028 */
[----:B------:R-:W-:Y:S02]  /*119c0*/  UISETP.NE.AND UP0, UPT, UR23, 0x3, UPT ;  /* 0x000000031700788c */ /* 0x000fe4000bf05270 */
[----:B------:R-:W-:Y:S02]  /*119d0*/  UIADD3 UR16, UR26, -0x1, URZ ;  /* 0xffffffff1a107890 */ /* 0x000fe4000fffe03f */
[----:B------:R-:W-:-:S02]  /*119e0*/  USEL UR8, URZ, 0x1, UP0 ;  /* 0x000000013f087887 */ /* 0x000fc40008000000 */
[----:B------:R-:W-:Y:S02]  /*119f0*/  UISETP.NE.AND UP1, UPT, UR25, 0x3, UPT ;  /* 0x000000031900788c */ /* 0x000fe4000bf25270 */
[----:B------:R-:W-:Y:S02]  /*11a00*/  ULOP3.LUT UR24, UR24, UR8, URZ, 0x3c, !UPT ;  /* 0x0000000818187292 */ /* 0x000fe4000f8e3c3f */
[----:B------:R-:W-:Y:S02]  /*11a10*/  USEL UR23, UR23, URZ, UP0 ;  /* 0x0000003f17177287 */ /* 0x000fe40008000000 */
[----:B------:R-:W-:Y:S01]  /*11a20*/  USEL UR25, UR25, URZ, UP1 ;  /* 0x0000003f19197287 */ /* 0x000fe20008800000 */
[----:B------:R-:W-:Y:S01]  /*11a30*/  UMOV UR8, 0x1 ;  /* 0x0000000100087882 */ /* 0x000fe20000000000 */
[----:B------:R-:W-:Y:S01]  /*11a40*/  UMOV UR26, UR16 ;  /* 0x00000010001a7c82 */ /* 0x000fe20008000000 */
[----:B------:R-:W-:Y:S09]  /*11a50*/  @P0 BRA `(.L_x_31) ;  /* 0xffffff74006c0947 */ /* 0x000ff2000383ffff */
.L_x_23:
[----:B------:R-:W-:-:S04]  /*11a60*/  UISETP.NE.AND UP0, UPT, UR6, URZ, UPT ;  /* 0x0000003f0600728c */ /* 0x000fc8000bf05270 */
[----:B------:R-:W-:-:S06]  /*11a70*/  USEL UR6, URZ, 0x1, !UP0 ;  /* 0x000000013f067887 */ /* 0x000fcc000c000000 */
[----:B------:R-:W-:-:S13]  /*11a80*/  ISETP.NE.AND P0, PT, RZ, UR6, PT ;  /* 0x00000006ff007c0c */ /* 0x000fda000bf05270 */
[----:B------:R-:W-:Y:S05]  /*11a90*/  @!P0 BRA `(.L_x_32) ;  /* 0x0000003800188947 */ /* 0x000fea0003800000 */
[----:B------:R2:W-:Y:S04]  /*11aa0*/  STL [R1+0x628], R41 ;  /* 0x0006282901007387 */ /* 0x0005e80000100800 */
[----:B--2---:R-:W2:Y:S04]  /*11ab0*/  LDL.LU R41, [R1] ;  /* 0x0000000001297983 */ /* 0x004ea80000300800 */
[----:B------:R3:W-:Y:S04]  /*11ac0*/  STL [R1+0x624], R42 ;  /* 0x0006242a01007387 */ /* 0x0007e80000100800 */
[----:B---3--:R-:W3:Y:S04]  /*11ad0*/  LDL.LU R42, [R1+0x4] ;  /* 0x00000400012a7983 */ /* 0x008ee80000300800 */
[----:B------:R4:W-:Y:S04]  /*11ae0*/  STL [R1+0x620], R43 ;  /* 0x0006202b01007387 */ /* 0x0009e80000100800 */
[----:B----4-:R-:W4:Y:S04]  /*11af0*/  LDL.LU R43, [R1+0x8] ;  /* 0x00000800012b7983 */ /* 0x010f280000300800 */
[----:B------:R0:W-:Y:S04]  /*11b00*/  STL [R1+0x61c], R44 ;  /* 0x00061c2c01007387 */ /* 0x0001e80000100800 */
[----:B0-----:R-:W4:Y:S04]  /*11b10*/  LDL.LU R44, [R1+0xc] ;  /* 0x00000c00012c7983 */ /* 0x001f280000300800 */
        /* <DEDUP_REMOVED lines=144> */
[----:B------:R-:W4:Y:S04]  /*12420*/  LDL.LU R0, [R1+0x204] ;  /* 0x0002040001007983 */ /* 0x000f280000300800 */
        /* <DEDUP_REMOVED lines=69> */
[----:B0-----:R-:W4:Y:S01]  /*12880*/  LDL.LU R151, [R1+0x130] ;  /* 0x0001300001977983 */ /* 0x001f220000300800 */
[----:B--2--5:R-:W-:Y:S01]  /*12890*/  FADD R2, R41, R2 ;  /* 0x0000000229027221 */ /* 0x024fe20000000000 */
[----:B---3--:R-:W-:Y:S01]  /*128a0*/  FADD R3, R42, R3 ;  /* 0x000000032a037221 */ /* 0x008fe20000000000 */
[----:B----4-:R-:W-:Y:S01]  /*128b0*/  FADD R4, R43, R4 ;  /* 0x000000042b047221 */ /* 0x010fe20000000000 */
[----:B------:R-:W2:Y:S01]  /*128c0*/  LDL.LU R41, [R1+0x628] ;  /* 0x0006280001297983 */ /* 0x000ea20000300800 */
[----:B------:R-:W-:Y:S01]  /*128d0*/  FADD R5, R44, R5 ;  /* 0x000000052c057221 */ /* 0x000fe20000000000 */
[----:B------:R-:W-:-:S02]  /*128e0*/  FADD R6, R45, R6 ;  /* 0x000000062d067221 */ /* 0x000fc40000000000 */
[----:B------:R-:W3:Y:S01]  /*128f0*/  LDL.LU R42, [R1+0x624] ;  /* 0x00062400012a7983 */ /* 0x000ee20000300800 */
[----:B------:R-:W-:-:S03]  /*12900*/  FADD R7, R46, R7 ;  /* 0x000000072e077221 */ /* 0x000fc60000000000 */
[----:B------:R-:W4:Y:S01]  /*12910*/  LDL.LU R43, [R1+0x620] ;  /* 0x00062000012b7983 */ /* 0x000f220000300800 */
[----:B------:R-:W-:-:S03]  /*12920*/  FADD R8, R47, R8 ;  /* 0x000000082f087221 */ /* 0x000fc60000000000 */
[----:B------:R-:W2:Y:S01]  /*12930*/  LDL.LU R44, [R1+0x61c] ;  /* 0x00061c00012c7983 */ /* 0x000ea20000300800 */
[----:B------:R-:W-:-:S03]  /*12940*/  FADD R9, R48, R9 ;  /* 0x0000000930097221 */ /* 0x000fc60000000000 */
        /* <DEDUP_REMOVED lines=133> */
[----:B------:R-:W-:Y:S01]  /*131a0*/  FADD R204, R115, R204 ;  /* 0x000000cc73cc7221 */ /* 0x000fe20000000000 */
[----:B------:R-:W-:Y:S02]  /*131b0*/  FADD R118, R119, R118 ;  /* 0x0000007677767221 */ /* 0x000fe40000000000 */
[----:B------:R-:W2:Y:S01]  /*131c0*/  LDL.LU R112, [R1+0x50c] ;  /* 0x00050c0001707983 */ /* 0x000ea20000300800 */
[----:B------:R-:W-:-:S03]  /*131d0*/  FADD R205, R116, R205 ;  /* 0x000000cd74cd7221 */ /* 0x000fc60000000000 */
[----:B------:R-:W2:Y:S01]  /*131e0*/  LDL.LU R113, [R1+0x508] ;  /* 0x0005080001717983 */ /* 0x000ea20000300800 */
[----:B------:R-:W-:-:S03]  /*131f0*/  FADD R0, R117, R0 ;  /* 0x0000000075007221 */ /* 0x000fc60000000000 */
[----:B------:R-:W2:Y:S01]  /*13200*/  LDL.LU R114, [R1+0x504] ;  /* 0x0005040001727983 */ /* 0x000ea20000300800 */
[----:B------:R-:W-:-:S03]  /*13210*/  FADD R208, R149, R208 ;  /* 0x000000d095d07221 */ /* 0x000fc60000000000 */
[----:B------:R-:W2:Y:S04]  /*13220*/  LDL.LU R115, [R1+0x500] ;  /* 0x0005000001737983 */ /* 0x000ea80000300800 */
[----:B------:R-:W2:Y:S01]  /*13230*/  LDL.LU R116, [R1+0x4fc] ;  /* 0x0004fc0001747983 */ /* 0x000ea20000300800 */
[----:B------:R-:W-:Y:S01]  /*13240*/  FADD R207, R150, R207 ;  /* 0x000000cf96cf7221 */ /* 0x000fe20000000000 */
[----:B------:R-:W-:Y:S01]  /*13250*/  FADD R206, R151, R206 ;  /* 0x000000ce97ce7221 */ /* 0x000fe20000000000 */
[----:B------:R-:W-:Y:S01]  /*13260*/  FADD R237, R120, R237 ;  /* 0x000000ed78ed7221 */ /* 0x000fe20000000000 */
[----:B------:R-:W3:Y:S01]  /*13270*/  LDL.LU R117, [R1+0x1b8] ;  /* 0x0001b80001757983 */ /* 0x000ee20000300800 */
[----:B------:R-:W-:Y:S01]  /*13280*/  FADD R236, R121, R236 ;  /* 0x000000ec79ec7221 */ /* 0x000fe20000000000 */
[----:B------:R-:W-:Y:S01]  /*13290*/  FADD R235, R122, R235 ;  /* 0x000000eb7aeb7221 */ /* 0x000fe20000000000 */
[----:B------:R-:W-:Y:S01]  /*132a0*/  FADD R234, R123, R234 ;  /* 0x000000ea7bea7221 */ /* 0x000fe20000000000 */
[----:B------:R-:W3:Y:S01]  /*132b0*/  LDL.LU R149, [R1+0x208] ;  /* 0x0002080001957983 */ /* 0x000ee20000300800 */
[----:B------:R-:W-:Y:S01]  /*132c0*/  FADD R233, R124, R233 ;  /* 0x000000e97ce97221 */ /* 0x000fe20000000000 */
[----:B------:R-:W-:Y:S01]  /*132d0*/  FADD R232, R125, R232 ;  /* 0x000000e87de87221 */ /* 0x000fe20000000000 */
[----:B------:R-:W-:Y:S01]  /*132e0*/  FADD R231, R126, R231 ;  /* 0x000000e77ee77221 */ /* 0x000fe20000000000 */
[----:B------:R0:W-:Y:S01]  /*132f0*/  STL [R1+0x200], R118 ;  /* 0x0002007601007387 */ /* 0x0001e20000100800 */
[----:B------:R-:W-:Y:S01]  /*13300*/  FADD R230, R127, R230 ;  /* 0x000000e67fe67221 */ /* 0x000fe20000000000 */
        /* <DEDUP_REMOVED lines=8> */
[----:B0-----:R-:W4:Y:S01]  /*13390*/  LDL.LU R118, [R1+0x1bc] ;  /* 0x0001bc0001767983 */ /* 0x001f220000300800 */
[----:B------:R-:W-:Y:S01]  /*133a0*/  FADD R215, R142, R215 ;  /* 0x000000d78ed77221 */ /* 0x000fe20000000000 */
[----:B------:R-:W-:Y:S01]  /*133b0*/  FADD R224, R133, R224 ;  /* 0x000000e085e07221 */ /* 0x000fe20000000000 */
[----:B------:R-:W-:Y:S01]  /*133c0*/  FADD R214, R143, R214 ;  /* 0x000000d68fd67221 */ /* 0x000fe20000000000 */
[----:B------:R0:W-:Y:S01]  /*133d0*/  STL [R1+0x204], R0 ;  /* 0x0002040001007387 */ /* 0x0001e20000100800 */
[----:B------:R-:W-:Y:S01]  /*133e0*/  FADD R223, R134, R223 ;  /* 0x000000df86df7221 */ /* 0x000fe20000000000 */
[----:B------:R-:W-:Y:S01]  /*133f0*/  FADD R213, R144, R213 ;  /* 0x000000d590d57221 */ /* 0x000fe20000000000 */
[----:B------:R-:W-:Y:S01]  /*13400*/  FADD R222, R135, R222 ;  /* 0x000000de87de7221 */ /* 0x000fe20000000000 */
[----:B------:R-:W4:Y:S01]  /*13410*/  LDL.LU R150, [R1+0x20c] ;  /* 0x00020c0001967983 */ /* 0x000f220000300800 */
[----:B------:R-:W-:Y:S01]  /*13420*/  FADD R212, R145, R212 ;  /* 0x000000d491d47221 */ /* 0x000fe20000000000 */
[----:B------:R-:W-:Y:S01]  /*13430*/  FADD R221, R136, R221 ;  /* 0x000000dd88dd7221 */ /* 0x000fe20000000000 */
[----:B------:R-:W-:Y:S01]  /*13440*/  FADD R211, R146, R211 ;  /* 0x000000d392d37221 */ /* 0x000fe20000000000 */
[----:B------:R-:W2:Y:S01]  /*13450*/  LDL.LU R119, [R1+0x1c0] ;  /* 0x0001c00001777983 */ /* 0x000ea20000300800 */
[----:B------:R-:W-:Y:S01]  /*13460*/  FADD R220, R137, R220 ;  /* 0x000000dc89dc7221 */ /* 0x000fe20000000000 */
[----:B------:R-:W-:Y:S01]  /*13470*/  FADD R210, R147, R210 ;  /* 0x000000d293d27221 */ /* 0x000fe20000000000 */
[----:B------:R-:W-:Y:S01]  /*13480*/  FADD R219, R138, R219 ;  /* 0x000000db8adb7221 */ /* 0x000fe20000000000 */
[----:B------:R-:W2:Y:S01]  /*13490*/  LDL.LU R151, [R1+0x210] ;  /* 0x0002100001977983 */ /* 0x000ea20000300800 */
[----:B------:R-:W-:-:S03]  /*134a0*/  FADD R209, R148, R209 ;  /* 0x000000d194d17221 */ /* 0x000fc60000000000 */
[----:B------:R-:W2:Y:S04]  /*134b0*/  LDL.LU R120, [R1+0x1c4] ;  /* 0x0001c40001787983 */ /* 0x000ea80000300800 */
[----:B0-----:R-:W2:Y:S04]  /*134c0*/  LDL.LU R0, [R1+0x214] ;  /* 0x0002140001007983 */ /* 0x001ea80000300800 */
        /* <DEDUP_REMOVED lines=28> */
[----:B---3--:R-:W-:-:S03]  /*13690*/  FADD R149, R117, R149 ;  /* 0x0000009575957221 */ /* 0x008fc60000000000 */
[----:B------:R-:W3:Y:S04]  /*136a0*/  LDL.LU R117, [R1+0x4f8] ;  /* 0x0004f80001757983 */ /* 0x000ee80000300800 */
[----:B------:R0:W-:Y:S04]  /*136b0*/  STL [R1+0x208], R149 ;  /* 0x0002089501007387 */ /* 0x0001e80000100800 */
[----:B0-----:R-:W3:Y:S01]  /*136c0*/  LDL.LU R149, [R1+0x250] ;  /* 0x0002500001957983 */ /* 0x001ee20000300800 */
[----:B----4-:R-:W-:-:S03]  /*136d0*/  FADD R150, R118, R150 ;  /* 0x0000009676967221 */ /* 0x010fc60000000000 */
[----:B------:R-:W4:Y:S04]  /*136e0*/  LDL.LU R118, [R1+0x4f4] ;  /* 0x0004f40001767983 */ /* 0x000f280000300800 */
[----:B------:R0:W-:Y:S01]  /*136f0*/  STL [R1+0x20c], R150 ;  /* 0x00020c9601007387 */ /* 0x0001e20000100800 */
[----:B--2---:R-:W-:-:S03]  /*13700*/  FADD R151, R119, R151 ;  /* 0x0000009777977221 */ /* 0x004fc60000000000 */
[----:B0-----:R-:W2:Y:S04]  /*13710*/  LDL.LU R150, [R1+0x254] ;  /* 0x0002540001967983 */ /* 0x001ea80000300800 */
[----:B------:R-:W4:Y:S04]  /*13720*/  LDL.LU R119, [R1+0x4f0] ;  /* 0x0004f00001777983 */ /* 0x000f280000300800 */
[----:B------:R0:W-:Y:S04]  /*13730*/  STL [R1+0x210], R151 ;  /* 0x0002109701007387 */ /* 0x0001e80000100800 */
[----:B0-----:R-:W4:Y:S01]  /*13740*/  LDL.LU R151, [R1+0x258] ;  /* 0x0002580001977983 */ /* 0x001f220000300800 */
[----:B------:R-:W-:Y:S01]  /*13750*/  FADD R0, R120, R0 ;  /* 0x0000000078007221 */ /* 0x000fe20000000000 */
[----:B------:R-:W-:-:S02]  /*13760*/  FADD R122, R121, R122 ;  /* 0x0000007a797a7221 */ /* 0x000fc40000000000 */
[----:B------:R-:W4:Y:S01]  /*13770*/  LDL.LU R120, [R1+0x4ec] ;  /* 0x0004ec0001787983 */ /* 0x000f220000300800 */
[----:B------:R-:W-:-:S03]  /*13780*/  FADD R124, R123, R124 ;  /* 0x0000007c7b7c7221 */ /* 0x000fc60000000000 */
[----:B------:R0:W-:Y:S01]  /*13790*/  STL [R1+0x214], R0 ;  /* 0x0002140001007387 */ /* 0x0001e20000100800 */
[----:B------:R-:W-:-:S03]  /*137a0*/  FADD R126, R125, R126 ;  /* 0x0000007e7d7e7221 */ /* 0x000fc60000000000 */
[----:B0-----:R-:W4:Y:S04]  /*137b0*/  LDL.LU R0, [R1+0x25c] ;  /* 0x00025c0001007983 */ /* 0x001f280000300800 */
[----:B------:R-:W4:Y:S04]  /*137c0*/  LDL.LU R121, [R1+0x4e8] ;  /* 0x0004e80001797983 */ /* 0x000f280000300800 */
[----:B------:R0:W-:Y:S01]  /*137d0*/  STL [R1+0x218], R122 ;  /* 0x0002187a01007387 */ /* 0x0001e20000100800 */
[----:B------:R-:W-:Y:S01]  /*137e0*/  FADD R128, R127, R128 ;  /* 0x000000807f807221 */ /* 0x000fe20000000000 */
[----:B------:R-:W-:-:S02]  /*137f0*/  FADD R139, R129, R139 ;  /* 0x0000008b818b7221 */ /* 0x000fc40000000000 */
[----:B0-----:R-:W4:Y:S04]  /*13800*/  LDL.LU R122, [R1+0x4e4] ;  /* 0x0004e400017a7983 */ /* 0x001f280000300800 */
[----:B------:R-:W4:Y:S04]  /*13810*/  LDL.LU R123, [R1+0x4e0] ;  /* 0x0004e000017b7983 */ /* 0x000f280000300800 */
[----:B------:R0:W-:Y:S01]  /*13820*/  STL [R1+0x21c], R124 ;  /* 0x00021c7c01007387 */ /* 0x0001e20000100800 */
[----:B------:R-:W-:-:S03]  /*13830*/  FADD R140, R130, R140 ;  /* 0x0000008c828c7221 */ /* 0x000fc60000000000 */
        /* <DEDUP_REMOVED lines=34> */
[----:B------:R0:W-:Y:S04]  /*13a60*/  STL [R1+0x240], R145 ;  /* 0x0002409101007387 */ /* 0x0001e80000100800 */
[----:B0-----:R-:W4:Y:S04]  /*13a70*/  LDL.LU R145, [R1+0x278] ;  /* 0x0002780001917983 */ /* 0x001f280000300800 */
[----:B------:R-:W4:Y:S04]  /*13a80*/  LDL.LU R136, [R1+0x4ac] ;  /* 0x0004ac0001887983 */ /* 0x000f280000300800 */
[----:B------:R0:W-:Y:S04]  /*13a90*/  STL [R1+0x244], R146 ;  /* 0x0002449201007387 */ /* 0x0001e80000100800 */
[----:B0-----:R-:W4:Y:S04]  /*13aa0*/  LDL.LU R146, [R1+0x27c] ;  /* 0x00027c0001927983 */ /* 0x001f280000300800 */
[----:B------:R-:W4:Y:S04]  /*13ab0*/  LDL.LU R137, [R1+0x4a8] ;  /* 0x0004a80001897983 */ /* 0x000f280000300800 */
[----:B------:R0:W-:Y:S04]  /*13ac0*/  STL [R1+0x248], R147 ;  /* 0x0002489301007387 */ /* 0x0001e80000100800 */
[----:B0-----:R-:W4:Y:S04]  /*13ad0*/  LDL.LU R147, [R1+0x280] ;  /* 0x0002800001937983 */ /* 0x001f280000300800 */
[----:B------:R-:W4:Y:S01]  /*13ae0*/  LDL.LU R138, [R1+0x4a4] ;  /* 0x0004a400018a7983 */ /* 0x000f220000300800 */
[----:B---3--:R-:W-:-:S03]  /*13af0*/  FADD R149, R24, R149 ;  /* 0x0000009518957221 */ /* 0x008fc60000000000 */
[----:B------:R0:W-:Y:S04]  /*13b00*/  STL [R1+0x24c], R148 ;  /* 0x00024c9401007387 */ /* 0x0001e80000100800 */
[----:B0-----:R-:W3:Y:S04]  /*13b10*/  LDL.LU R148, [R1+0x284] ;  /* 0x0002840001947983 */ /* 0x001ee80000300800 */
[----:B------:R0:W-:Y:S01]  /*13b20*/  STL [R1+0x250], R149 ;  /* 0x0002509501007387 */ /* 0x0001e20000100800 */
[----:B--2---:R-:W-:-:S03]  /*13b30*/  FADD R150, R25, R150 ;  /* 0x0000009619967221 */ /* 0x004fc60000000000 */
[----:B0-----:R-:W2:Y:S04]  /*13b40*/  LDL.LU R149, [R1+0x288] ;  /* 0x0002880001957983 */ /* 0x001ea80000300800 */
[----:B------:R0:W-:Y:S04]  /*13b50*/  STL [R1+0x254], R150 ;  /* 0x0002549601007387 */ /* 0x0001e80000100800 */
[----:B0-----:R-:W2:Y:S01]  /*13b60*/  LDL.LU R150, [R1+0x28c] ;  /* 0x00028c0001967983 */ /* 0x001ea20000300800 */
[----:B----4-:R-:W-:-:S05]  /*13b70*/  FADD R151, R26, R151 ;  /* 0x000000971a977221 */ /* 0x010fca0000000000 */
[----:B------:R0:W-:Y:S04]  /*13b80*/  STL [R1+0x258], R151 ;  /* 0x0002589701007387 */ /* 0x0001e80000100800 */
[----:B0-----:R-:W4:Y:S01]  /*13b90*/  LDL.LU R151, [R1+0x290] ;  /* 0x0002900001977983 */ /* 0x001f220000300800 */
[----:B------:R-:W-:-:S03]  /*13ba0*/  FADD R0, R27, R0 ;  /* 0x000000001b007221 */ /* 0x000fc60000000000 */
[----:B------:R-:W4:Y:S04]  /*13bb0*/  LDL.LU R27, [R1+0x2c8] ;  /* 0x0002c800011b7983 */ /* 0x000f280000300800 */
[----:B------:R-:W4:Y:S04]  /*13bc0*/  LDL.LU R26, [R1+0x2cc] ;  /* 0x0002cc00011a7983 */ /* 0x000f280000300800 */
[----:B------:R-:W4:Y:S04]  /*13bd0*/  LDL.LU R25, [R1+0x2d0] ;  /* 0x0002d00001197983 */ /* 0x000f280000300800 */
[----:B------:R0:W-:Y:S04]  /*13be0*/  STL [R1+0x25c], R0 ;  /* 0x00025c0001007387 */ /* 0x0001e80000100800 */
[----:B------:R-:W4:Y:S04]  /*13bf0*/  LDL.LU R24, [R1+0x2d4] ;  /* 0x0002d40001187983 */ /* 0x000f280000300800 */
[----:B0-----:R-:W4:Y:S01]  /*13c00*/  LDL.LU R0, [R1+0x2d8] ;  /* 0x0002d80001007983 */ /* 0x001f220000300800 */
[----:B------:R-:W-:-:S05]  /*13c10*/  FADD R139, R28, R139 ;  /* 0x0000008b1c8b7221 */ /* 0x000fca0000000000 */
[----:B------:R0:W-:Y:S04]  /*13c20*/  STL [R1+0x260], R139 ;  /* 0x0002608b01007387 */ /* 0x0001e80000100800 */
[----:B0-----:R-:W4:Y:S01]  /*13c30*/  LDL.LU R139, [R1+0x4a0] ;  /* 0x0004a000018b7983 */ /* 0x001f220000300800 */
[----:B------:R-:W-:-:S03]  /*13c40*/  FADD R140, R29, R140 ;  /* 0x0000008c1d8c7221 */ /* 0x000fc60000000000 */
[----:B------:R-:W4:Y:S04]  /*13c50*/  LDL.LU R28, [R1+0x2c4] ;  /* 0x0002c400011c7983 */ /* 0x000f280000300800 */
        /* <DEDUP_REMOVED lines=30> */
[----:B---3--:R-:W-:-:S03]  /*13e40*/  FADD R148, R37, R148 ;  /* 0x0000009425947221 */ /* 0x008fc60000000000 */
[----:B------:R-:W3:Y:S04]  /*13e50*/  LDL.LU R36, [R1+0x2a4] ;  /* 0x0002a40001247983 */ /* 0x000ee80000300800 */
[----:B------:R0:W-:Y:S01]  /*13e60*/  STL [R1+0x284], R148 ;  /* 0x0002849401007387 */ /* 0x0001e20000100800 */
[----:B--2---:R-:W-:-:S03]  /*13e70*/  FADD R149, R38, R149 ;  /* 0x0000009526957221 */ /* 0x004fc60000000000 */
[----:B0-----:R-:W2:Y:S04]  /*13e80*/  LDL.LU R148, [R1+0x47c] ;  /* 0x00047c0001947983 */ /* 0x001ea80000300800 */
[----:B------:R-:W2:Y:S04]  /*13e90*/  LDL.LU R37, [R1+0x2a0] ;  /* 0x0002a00001257983 */ /* 0x000ea80000300800 */
[----:B------:R0:W-:Y:S01]  /*13ea0*/  STL [R1+0x288], R149 ;  /* 0x0002889501007387 */ /* 0x0001e20000100800 */
[----:B------:R-:W-:-:S03]  /*13eb0*/  FADD R150, R39, R150 ;  /* 0x0000009627967221 */ /* 0x000fc60000000000 */
[----:B0-----:R-:W2:Y:S04]  /*13ec0*/  LDL.LU R149, [R1+0x478] ;  /* 0x0004780001957983 */ /* 0x001ea80000300800 */
[----:B------:R-:W2:Y:S04]  /*13ed0*/  LDL.LU R38, [R1+0x29c] ;  /* 0x00029c0001267983 */ /* 0x000ea80000300800 */
[----:B------:R0:W-:Y:S01]  /*13ee0*/  STL [R1+0x28c], R150 ;  /* 0x00028c9601007387 */ /* 0x0001e20000100800 */
[----:B----4-:R-:W-:-:S03]  /*13ef0*/  FADD R151, R40, R151 ;  /* 0x0000009728977221 */ /* 0x010fc60000000000 */
[----:B0-----:R-:W4:Y:S04]  /*13f00*/  LDL.LU R150, [R1+0x474] ;  /* 0x0004740001967983 */ /* 0x001f280000300800 */
[----:B------:R-:W4:Y:S04]  /*13f10*/  LDL.LU R39, [R1+0x298] ;  /* 0x0002980001277983 */ /* 0x000f280000300800 */
[----:B------:R0:W-:Y:S04]  /*13f20*/  STL [R1+0x290], R151 ;  /* 0x0002909701007387 */ /* 0x0001e80000100800 */
[----:B0-----:R-:W4:Y:S04]  /*13f30*/  LDL.LU R151, [R1+0x470] ;  /* 0x0004700001977983 */ /* 0x001f280000300800 */
[----:B------:R-:W4:Y:S01]  /*13f40*/  LDL.LU R40, [R1+0x294] ;  /* 0x0002940001287983 */ /* 0x000f220000300800 */
        /* <DEDUP_REMOVED lines=13> */
[----:B---3--:R-:W-:Y:S01]  /*14020*/  FADD R36, R45, R36 ;  /* 0x000000242d247221 */ /* 0x008fe20000000000 */
[----:B--2---:R-:W-:Y:S01]  /*14030*/  FADD R37, R44, R37 ;  /* 0x000000252c257221 */ /* 0x004fe20000000000 */
[----:B------:R-:W-:Y:S01]  /*14040*/  FADD R38, R43, R38 ;  /* 0x000000262b267221 */ /* 0x000fe20000000000 */
[----:B----4-:R-:W-:Y:S01]  /*14050*/  FADD R39, R42, R39 ;  /* 0x000000272a277221 */ /* 0x010fe20000000000 */
[----:B------:R-:W-:-:S05]  /*14060*/  FADD R40, R41, R40 ;  /* 0x0000002829287221 */ /* 0x000fca0000000000 */
[----:B------:R0:W-:Y:S04]  /*14070*/  STL [R1+0x294], R40 ;  /* 0x0002942801007387 */ /* 0x0001e80000100800 */
        /* <DEDUP_REMOVED lines=14> */
[----:B------:R-:W4:Y:S04]  /*14160*/  LDL.LU R53, [R1+0x2dc] ;  /* 0x0002dc0001357983 */ /* 0x000f280000300800 */
[----:B------:R1:W-:Y:S04]  /*14170*/  STL [R1+0x2d0], R25 ;  /* 0x0002d01901007387 */ /* 0x0003e80000100800 */
[----:B------:R-:W4:Y:S04]  /*14180*/  LDL.LU R52, [R1+0x2e0] ;  /* 0x0002e00001347983 */ /* 0x000f280000300800 */
[----:B------:R1:W-:Y:S04]  /*14190*/  STL [R1+0x2d4], R24 ;  /* 0x0002d41801007387 */ /* 0x0003e80000100800 */
        /* <DEDUP_REMOVED lines=13> */
[----:B--2---:R-:W2:Y:S04]  /*14270*/  LDL.LU R39, [R1+0x314] ;  /* 0x0003140001277983 */ /* 0x004ea80000300800 */
[----:B---3--:R-:W3:Y:S04]  /*14280*/  LDL.LU R38, [R1+0x318] ;  /* 0x0003180001267983 */ /* 0x008ee80000300800 */
[----:B----4-:R-:W4:Y:S04]  /*14290*/  LDL.LU R37, [R1+0x31c] ;  /* 0x00031c0001257983 */ /* 0x010f280000300800 */
[----:B-1----:R-:W4:Y:S04]  /*142a0*/  LDL.LU R36, [R1+0x320] ;  /* 0x0003200001247983 */ /* 0x002f280000300800 */
        /* <DEDUP_REMOVED lines=12> */
[----:B------:R-:W4:Y:S01]  /*14370*/  LDL.LU R0, [R1+0x354] ;  /* 0x0003540001007983 */ /* 0x000f220000300800 */
[----:B------:R-:W-:Y:S01]  /*14380*/  FADD R53, R59, R53 ;  /* 0x000000353b357221 */ /* 0x000fe20000000000 */
        /* <DEDUP_REMOVED lines=74> */
[----:B--2---:R-:W2:Y:S04]  /*14830*/  LDL.LU R40, [R1+0x38c] ;  /* 0x00038c0001287983 */ /* 0x004ea80000300800 */
        /* <DEDUP_REMOVED lines=167> */
[----:B------:R-:W-:Y:S01]  /*152b0*/  FADD R24, R150, R24 ;  /* 0x0000001896187221 */ /* 0x000fe20000000000 */
[----:B------:R-:W-:-:S05]  /*152c0*/  FADD R0, R0, R151 ;  /* 0x0000009700007221 */ /* 0x000fca0000000000 */
[----:B------:R0:W-:Y:S04]  /*152d0*/  STL [R1+0x44c], R0 ;  /* 0x00044c0001007387 */ /* 0x0001e80000100800 */
[----:B------:R0:W-:Y:S04]  /*152e0*/  STL [R1+0x444], R25 ;  /* 0x0004441901007387 */ /* 0x0001e80000100800 */
[----:B------:R0:W-:Y:S02]  /*152f0*/  STL [R1+0x448], R24 ;  /* 0x0004481801007387 */ /* 0x0001e40000100800 */
.L_x_32:
[----:B0-----:R-:W0:Y:S02]  /*15300*/  LDC R0, c[0x0][0x28c] ;  /* 0x0000a300ff007b82 */ /* 0x001e240000000800 */
[----:B0-----:R-:W-:-:S13]  /*15310*/  ISETP.GE.AND P0, PT, R0, 0x1, PT ;  /* 0x000000010000780c */ /* 0x001fda0003f06270 */
[----:B------:R-:W-:Y:S05]  /*15320*/  @!P0 BRA `(.L_x_33) ;  /* 0x0000000000648947 */ /* 0x000fea0003800000 */
[----:B------:R-:W-:-:S06]  /*15330*/  UISETP.NE.AND UP0, UPT, UR22, 0x3, UPT ;  /* 0x000000031600788c */ /* 0x000fcc000bf05270 */
[----:B------:R-:W-:-:S13]  /*15340*/  PLOP3.LUT P0, PT, PT, PT, UP0, 0x80, 0x0 ;  /* 0x000000000000781c */ /* 0x000fda0003f0f008 */
[----:B------:R-:W-:Y:S05]  /*15350*/  @!P0 BRA `(.L_x_34) ;  /* 0x0000000000048947 */ /* 0x000fea0003800000 */
[----:B------:R-:W-:Y:S01]  /*15360*/  BPT.TRAP 0x1 ;  /* 0x000000040000795c */ /* 0x000fe20000300000 */
.L_x_34:
[----:B------:R-:W2:Y:S01]  /*15370*/  LDL R0, [R1+0x450] ;  /* 0x0004500001007983 */ /* 0x000ea20000100800 */
[----:B------:R-:W-:Y:S01]  /*15380*/  BSSY B0, `(.L_x_35) ;  /* 0x000000f000007945 */ /* 0x000fe20003800000 */
[----:B--2---:R-:W-:-:S13]  /*15390*/  ISETP.NE.AND P0, PT, R0, RZ, PT ;  /* 0x000000ff0000720c */ /* 0x004fda0003f05270 */
[----:B------:R-:W-:Y:S05]  /*153a0*/  @!P0 BRA `(.L_x_36) ;  /* 0x0000000000308947 */ /* 0x000fea0003800000 */
[----:B------:R-:W2:Y:S01]  /*153b0*/  LDL R24, [R1+0x454] ;  /* 0x0004540001187983 */ /* 0x000ea20000100800 */
[----:B------:R-:W-:-:S04]  /*153c0*/  UISETP.LT.AND UP0, UPT, UR10, 0x1, UPT ;  /* 0x000000010a00788c */ /* 0x000fc8000bf01270 */
[----:B------:R-:W-:-:S04]  /*153d0*/  USEL UR8, UR10, 0x1, UP0 ;  /* 0x000000010a087887 */ /* 0x000fc80008000000 */
[----:B------:R-:W-:-:S04]  /*153e0*/  UIADD3 UR8, UR5, UR10, -UR8 ;  /* 0x0000000a05087290 */ /* 0x000fc8000fffe808 */
[----:B------:R-:W-:-:S04]  /*153f0*/  UIMAD.WIDE.U32 UR6, UR8, -0x55555555, URZ ;  /* 0xaaaaaaab080678a5 */ /* 0x000fc8000f8e003f */
[----:B------:R-:W-:-:S04]  /*15400*/  USHF.R.U32.HI UR6, URZ, 0x1, UR7 ;  /* 0x000000013f067899 */ /* 0x000fc80008011607 */
[----:B------:R-:W-:-:S04]  /*15410*/  UIMAD UR8, UR6, -0x3, UR8 ;  /* 0xfffffffd060878a4 */ /* 0x000fc8000f8e0208 */
[----:B------:R-:W-:-:S04]  /*15420*/  ULEA UR8, UR8, UR12, 0x3 ;  /* 0x0000000c08087291 */ /* 0x000fc8000f8e183f */
[----:B------:R-:W-:-:S06]  /*15430*/  UIADD3 UR8, UR8, 0x18, URZ ;  /* 0x0000001808087890 */ /* 0x000fcc000fffe03f */
[----:B------:R-:W-:-:S05]  /*15440*/  IMAD.U32 R0, RZ, RZ, UR8 ;  /* 0x00000008ff007e24 */ /* 0x000fca000f8e00ff */
[----:B--2---:R-:W-:-:S04]  /*15450*/  PRMT R0, R24, 0x654, R0 ;  /* 0x0000065418007816 */ /* 0x004fc80000000000 */
[----:B------:R0:W-:Y:S03]  /*15460*/  SYNCS.ARRIVE.TRANS64.RED.A1T0 RZ, [R0+URZ], RZ ;  /* 0x000000ff00ff79a7 */ /* 0x0001e6000810043f */
.L_x_36:
[----:B------:R-:W-:Y:S05]  /*15470*/  BSYNC B0 ;  /* 0x0000000000007941 */ /* 0x000fea0003800000 */
.L_x_35:
[----:B------:R-:W-:-:S06]  /*15480*/  UISETP.GT.U32.AND UP0, UPT, UR13, 0x1, UPT ;  /* 0x000000010d00788c */ /* 0x000fcc000bf04070 */
[----:B------:R-:W-:-:S13]  /*15490*/  PLOP3.LUT P0, PT, PT, PT, UP0, 0x80, 0x0 ;  /* 0x000000000000781c */ /* 0x000fda0003f0f008 */
[----:B------:R-:W-:Y:S05]  /*154a0*/  @P0 BRA `(.L_x_33) ;  /* 0x0000000000040947 */ /* 0x000fea0003800000 */
[----:B------:R-:W-:Y:S01]  /*154b0*/  BPT.TRAP 0x1 ;  /* 0x000000040000795c */ /* 0x000fe20000300000 */
.L_x_33:
[----:B------:R-:W2:Y:S01]  /*154c0*/  LDL.LU R28, [R1+0x464] ;  /* 0x00046400011c7983 */ /* 0x000ea20000300800 */
[----:B------:R-:W3:Y:S01]  /*154d0*/  LDC R25, c[0x0][0x288] ;  /* 0x0000a200ff197b82 */ /* 0x000ee20000000800 */
[----:B------:R-:W4:Y:S01]  /*154e0*/  S2R R27, SR_TID.X ;  /* 0x00000000001b7919 */ /* 0x000f220000002100 */
[----:B------:R-:W-:Y:S01]  /*154f0*/  UIADD3 UR8, UR10, UR5, URZ ;  /* 0x000000050a087290 */ /* 0x000fe2000fffe03f */
[----:B------:R-:W-:Y:S01]  /*15500*/  ULDC UR6, c[0x0][0x284] ;  /* 0x0000a10000067ab9 */ /* 0x000fe20000000800 */
[----:B------:R-:W0:Y:S01]  /*15510*/  LDL.LU R26, [R1+0x460] ;  /* 0x00046000011a7983 */ /* 0x000e220000300800 */
[----:B------:R-:W-:Y:S01]  /*15520*/  USHF.R.S32.HI UR11, URZ, 0x1f, UR9 ;  /* 0x0000001f3f0b7899 */ /* 0x000fe20008011409 */
[----:B------:R-:W-:Y:S01]  /*15530*/  IMAD.MOV.U32 R41, RZ, RZ, -0x1 ;  /* 0xffffffffff297424 */ /* 0x000fe200078e00ff */
[----:B------:R-:W-:Y:S01]  /*15540*/  UISETP.GT.U32.AND UP0, UPT, UR8, 0x2, UPT ;  /* 0x000000020800788c */ /* 0x000fe2000bf04070 */
[----:B------:R-:W-:Y:S01]  /*15550*/  ULDC.64 UR16, c[0x0][0x5d0] ;  /* 0x0001740000107ab9 */ /* 0x000fe20000000a00 */
[----:B------:R-:W-:-:S02]  /*15560*/  UISETP.GE.U32.AND UP1, UPT, UR10, 0x3, UPT ;  /* 0x000000030a00788c */ /* 0x000fc4000bf26070 */
[----:B------:R-:W-:Y:S02]  /*15570*/  UIMAD UR5, UR11, UR16, URZ ;  /* 0x000000100b0572a4 */ /* 0x000fe4000f8e023f */
[----:B------:R-:W-:Y:S01]  /*15580*/  UISETP.LT.U32.AND UP0, UPT, UR10, 0x3, UP0 ;  /* 0x000000030a00788c */ /* 0x000fe20008701070 */
[C---:B----4-:R-:W-:Y:S01]  /*15590*/  LOP3.LUT R24, R27.reuse, 0x3, RZ, 0xc0, !PT ;  /* 0x000000031b187812 */ /* 0x050fe200078ec0ff */
[----:B------:R-:W-:Y:S01]  /*155a0*/  IMAD.SHL.U32 R32, R27, 0x2, RZ ;  /* 0x000000021b207824 */ /* 0x000fe200078e00ff */
[----:B------:R-:W-:-:S03]  /*155b0*/  SHF.R.U32.HI R34, RZ, 0x7, R27 ;  /* 0x00000007ff227819 */ /* 0x000fc6000001161b */
[----:B---3--:R-:W-:Y:S01]  /*155c0*/  IMAD R24, R24, -0x2, R25 ;  /* 0xfffffffe18187824 */ /* 0x008fe200078e0219 */
[----:B------:R-:W-:Y:S02]  /*155d0*/  LOP3.LUT R34, R34, 0x1, RZ, 0xc0, !PT ;  /* 0x0000000122227812 */ /* 0x000fe400078ec0ff */
[----:B------:R-:W-:-:S03]  /*155e0*/  LOP3.LUT R32, R32, 0x6, RZ, 0xc0, !PT ;  /* 0x0000000620207812 */ /* 0x000fc600078ec0ff */
[----:B------:R-:W-:Y:S02]  /*155f0*/  IMAD.SHL.U32 R35, R34, 0x40, RZ ;  /* 0x0000004022237824 */ /* 0x000fe400078e00ff */
[----:B--2---:R-:W-:-:S04]  /*15600*/  IMAD.WIDE R36, R28, 0x100, RZ ;  /* 0x000001001c247825 */ /* 0x004fc800078e02ff */
[----:B0-----:R-:W-:Y:S01]  /*15610*/  IMAD.SHL.U32 R0, R26, 0x100, RZ ;  /* 0x000001001a007824 */ /* 0x001fe200078e00ff */
[----:B------:R-:W-:Y:S01]  /*15620*/  PRMT R32, R32, 0x6540, R26 ;  /* 0x0000654020207816 */ /* 0x000fe2000000001a */
[----:B------:R-:W-:-:S03]  /*15630*/  IMAD.U32 R26, RZ, RZ, UR16 ;  /* 0x00000010ff1a7e24 */ /* 0x000fc6000f8e00ff */
[----:B------:R-:W-:Y:S01]  /*15640*/  ISETP.GE.AND P0, PT, R0, R25, PT ;  /* 0x000000190000720c */ /* 0x000fe20003f06270 */
[----:B------:R-:W-:Y:S01]  /*15650*/  IMAD.IADD R0, R24, 0x1, -R0 ;  /* 0x0000000118007824 */ /* 0x000fe200078e0a00 */
[----:B------:R-:W-:Y:S02]  /*15660*/  SHF.R.U32.HI R24, RZ, 0x2, R27 ;  /* 0x00000002ff187819 */ /* 0x000fe4000001161b */
[----:B------:R-:W-:Y:S02]  /*15670*/  LOP3.LUT R25, R27, 0x60, RZ, 0xc0, !PT ;  /* 0x000000601b197812 */ /* 0x000fe400078ec0ff */
[----:B------:R-:W-:Y:S02]  /*15680*/  LOP3.LUT R24, R24, 0x7, RZ, 0xc0, !PT ;  /* 0x0000000718187812 */ /* 0x000fe400078ec0ff */
[----:B------:R-:W-:Y:S02]  /*15690*/  SHF.R.U32.HI R25, RZ, 0x1, R25 ;  /* 0x00000001ff197819 */ /* 0x000fe40000011619 */
[----:B------:R-:W-:-:S02]  /*156a0*/  LOP3.LUT R35, R35, 0x40, R24, 0xe2, !PT ;  /* 0x0000004023237812 */ /* 0x000fc400078ee218 */
[----:B------:R-:W-:Y:S02]  /*156b0*/  IADD3 R24, RZ, -R25, -R24 ;  /* 0x80000019ff187210 */ /* 0x000fe40007ffe818 */
[----:B------:R-:W-:Y:S02]  /*156c0*/  SHF.R.S32.HI R33, RZ, 0x1f, R32 ;  /* 0x0000001fff217819 */ /* 0x000fe40000011420 */
[----:B------:R-:W-:Y:S01]  /*156d0*/  LOP3.LUT R35, R36, R35, R25, 0xfe, !PT ;  /* 0x0000002324237212 */ /* 0x000fe200078efe19 */
[----:B------:R-:W-:Y:S02]  /*156e0*/  IMAD R34, R34, -0x40, R24 ;  /* 0xffffffc022227824 */ /* 0x000fe400078e0218 */
[----:B------:R-:W-:Y:S02]  /*156f0*/  IMAD.SHL.U32 R24, R28, 0x100, RZ ;  /* 0x000001001c187824 */ /* 0x000fe400078e00ff */
[----:B------:R-:W-:-:S03]  /*15700*/  IMAD.WIDE.U32 R26, R26, UR9, R32 ;  /* 0x000000091a1a7c25 */ /* 0x000fc6000f8e0020 */
[C---:B------:R-:W-:Y:S02]  /*15710*/  IADD3 R34, -R24.reuse, UR6, R34 ;  /* 0x0000000618227c10 */ /* 0x040fe4000fffe122 */
[----:B------:R-:W-:Y:S01]  /*15720*/  ISETP.GE.OR P0, PT, R24, UR6, P0 ;  /* 0x0000000618007c0c */ /* 0x000fe20008706670 */
[----:B------:R-:W-:-:S04]  /*15730*/  UIMAD.WIDE.U32 UR6, UR8, -0x55555555, URZ ;  /* 0xaaaaaaab080678a5 */ /* 0x000fc8000f8e003f */
[----:B------:R-:W-:Y:S02]  /*15740*/  USHF.R.U32.HI UR6, URZ, 0x1, UR7 ;  /* 0x000000013f067899 */ /* 0x000fe40008011607 */
[----:B------:R-:W-:Y:S02]  /*15750*/  UIMAD UR7, UR9, UR17, UR5 ;  /* 0x00000011090772a4 */ /* 0x000fe4000f8e0205 */
[----:B------:R-:W-:-:S04]  /*15760*/  USEL UR5, URZ, 0x1, !UP0 ;  /* 0x000000013f057887 */ /* 0x000fc8000c000000 */
[----:B------:R-:W-:Y:S01]  /*15770*/  ULOP3.LUT UR4, UR4, UR5, URZ, 0x3c, !UPT ;  /* 0x0000000504047292 */ /* 0x000fe2000f8e3c3f */
[----:B------:R-:W-:Y:S01]  /*15780*/  VIADD R27, R27, UR7 ;  /* 0x000000071b1b7c36 */ /* 0x000fe20008000000 */
[----:B------:R-:W-:Y:S02]  /*15790*/  UIMAD UR5, UR6, -0x3, UR8 ;  /* 0xfffffffd060578a4 */ /* 0x000fe4000f8e0208 */
[----:B------:R-:W-:Y:S01]  /*157a0*/  @UP1 ULOP3.LUT UR4, UR4, 0x1, UR6, 0x78, !UPT ;  /* 0x0000000104041892 */ /* 0x000fe2000f8e7806 */
[----:B------:R-:W-:Y:S11]  /*157b0*/  @P0 BRA `(.L_x_37) ;  /* 0x0000012400ac0947 */ /* 0x000ff60003800000 */
[----:B------:R-:W0:Y:S01]  /*157c0*/  LDC.64 R28, c[0x0][0x5c8] ;  /* 0x00017200ff1c7b82 */ /* 0x000e220000000a00 */
[----:B------:R-:W-:Y:S01]  /*157d0*/  ULDC.64 UR6, c[0x0][0x5c0] ;  /* 0x0001700000067ab9 */ /* 0x000fe20000000a00 */
[----:B------:R-:W-:Y:S01]  /*157e0*/  BSSY B0, `(.L_x_37) ;  /* 0x0001268000007945 */ /* 0x000fe20003800000 */
[-C--:B0-----:R-:W-:Y:S01]  /*157f0*/  IMAD R24, R37, R28.reuse, RZ ;  /* 0x0000001c25187224 */ /* 0x081fe200078e02ff */
[----:B------:R-:W-:Y:S01]  /*15800*/  SHF.L.U64.HI R38, R28, 0x3, R29 ;  /* 0x000000031c267819 */ /* 0x000fe2000001021d */
[----:B------:R-:W-:-:S04]  /*15810*/  IMAD.WIDE.U32 R26, R35, R28, R26 ;  /* 0x0000001c231a7225 */ /* 0x000fc800078e001a */
[----:B------:R-:W-:Y:S01]  /*15820*/  IMAD R24, R35, R29, R24 ;  /* 0x0000001d23187224 */ /* 0x000fe200078e0218 */
[C---:B------:R-:W-:Y:S01]  /*15830*/  LEA R30, P2, R28.reuse, R26, 0x7 ;  /* 0x0000001a1c1e7211 */ /* 0x040fe200078438ff */
[----:B------:R-:W-:Y:S02]  /*15840*/  IMAD.SHL.U32 R25, R28, 0x8, RZ ;  /* 0x000000081c197824 */ /* 0x000fe400078e00ff */
[----:B------:R-:W-:Y:S01]  /*15850*/  IMAD.IADD R27, R27, 0x1, R24 ;  /* 0x000000011b1b7824 */ /* 0x000fe200078e0218 */
[C---:B------:R-:W-:Y:S02]  /*15860*/  IADD3 R24, P5, R26.reuse, UR6, RZ ;  /* 0x000000061a187c10 */ /* 0x040fe4000ffbe0ff */
[----:B------:R-:W-:Y:S02]  /*15870*/  IADD3 R26, P0, P1, R26, UR6, R25 ;  /* 0x000000061a1a7c10 */ /* 0x000fe4000f91e019 */
[----:B------:R-:W-:Y:S02]  /*15880*/  LEA.HI.X R31, R28, R27, R29, 0x7, P2 ;  /* 0x0000001b1c1f7211 */ /* 0x000fe400010f3c1d */
[----:B------:R-:W-:-:S02]  /*15890*/  IADD3 R28, P2, P3, R30, UR6, R25 ;  /* 0x000000061e1c7c10 */ /* 0x000fc4000fb5e019 */
[----:B------:R-:W-:Y:S02]  /*158a0*/  IADD3.X R25, R27, UR7, RZ, P5, !PT ;  /* 0x000000071b197c10 */ /* 0x000fe4000affe4ff */
[----:B------:R-:W-:Y:S02]  /*158b0*/  FSETP.NEU.AND P5, PT, RZ, UR21, PT ;  /* 0x00000015ff007c0b */ /* 0x000fe4000bfad000 */
[----:B------:R-:W-:Y:S02]  /*158c0*/  IADD3 R30, P6, R30, UR6, RZ ;  /* 0x000000061e1e7c10 */ /* 0x000fe4000ffde0ff */
[--C-:B------:R-:W-:Y:S02]  /*158d0*/  IADD3.X R29, R31, UR7, R38.reuse, P2, P3 ;  /* 0x000000071f1d7c10 */ /* 0x100fe400097e6426 */
[----:B------:R-:W-:Y:S02]  /*158e0*/  IADD3.X R27, R27, UR7, R38, P0, P1 ;  /* 0x000000071b1b7c10 */ /* 0x000fe400087e2426 */
[----:B------:R-:W-:-:S05]  /*158f0*/  IADD3.X R31, R31, UR7, RZ, P6, !PT ;  /* 0x000000071f1f7c10 */ /* 0x000fca000b7fe4ff */
[----:B------:R-:W-:Y:S05]  /*15900*/  @!P5 BRA `(.L_x_38) ;  /* 0x000000d800f4d947 */ /* 0x000fea0003800000 */
[----:B------:R-:W-:Y:S01]  /*15910*/  ULDC.64 UR6, c[0x0][0x5b8] ;  /* 0x00016e0000067ab9 */ /* 0x000fe20000000a00 */
[----:B------:R-:W-:Y:S01]  /*15920*/  BSSY B1, `(.L_x_39) ;  /* 0x0000013000017945 */ /* 0x000fe20003800000 */
[----:B------:R-:W-:Y:S01]  /*15930*/  IMAD.U32 R38, RZ, RZ, UR6 ;  /* 0x00000006ff267e24 */ /* 0x000fe2000f8e00ff */
[----:B------:R-:W-:-:S03]  /*15940*/  UIMAD UR6, UR11, UR6, URZ ;  /* 0x000000060b0672a4 */ /* 0x000fc6000f8e023f */
[----:B------:R-:W-:Y:S01]  /*15950*/  IMAD.WIDE.U32 R32, R38, UR9, R32 ;  /* 0x0000000926207c25 */ /* 0x000fe2000f8e0020 */
[----:B------:R-:W-:-:S03]  /*15960*/  UIMAD UR6, UR9, UR7, UR6 ;  /* 0x00000007090672a4 */ /* 0x000fc6000f8e0206 */
[----:B------:R-:W-:Y:S01]  /*15970*/  IMAD.MOV.U32 R38, RZ, RZ, R32 ;  /* 0x000000ffff267224 */ /* 0x000fe200078e0020 */
[----:B------:R-:W-:Y:S02]  /*15980*/  ULDC.64 UR8, c[0x0][0x5a8] ;  /* 0x00016a0000087ab9 */ /* 0x000fe40000000a00 */
[----:B------:R-:W-:Y:S01]  /*15990*/  VIADD R39, R33, UR6 ;  /* 0x0000000621277c36 */ /* 0x000fe20008000000 */
[----:B------:R-:W-:Y:S02]  /*159a0*/  ULDC.64 UR6, c[0x0][0x5b0] ;  /* 0x00016c0000067ab9 */ /* 0x000fe40000000a00 */
[----:B------:R-:W-:Y:S02]  /*159b0*/  IMAD R40, R37, UR6, RZ ;  /* 0x0000000625287c24 */ /* 0x000fe4000f8e02ff */
[----:B------:R-:W-:-:S04]  /*159c0*/  IMAD.WIDE.U32 R32, R35, UR6, R38 ;  /* 0x0000000623207c25 */ /* 0x000fc8000f8e0026 */
[----:B------:R-:W-:Y:S01]  /*159d0*/  IMAD R40, R35, UR7, R40 ;  /* 0x0000000723287c24 */ /* 0x000fe2000f8e0228 */
[----:B------:R-:W-:-:S04]  /*159e0*/  IADD3 R32, P0, R32, UR8, RZ ;  /* 0x0000000820207c10 */ /* 0x000fc8000ff1e0ff */
[--C-:B------:R-:W-:Y:S02]  /*159f0*/  IADD3.X R33, R33, UR9, R40.reuse, P0, !PT ;  /* 0x0000000921217c10 */ /* 0x100fe400087fe428 */
[----:B------:R-:W-:Y:S02]  /*15a00*/  ISETP.GE.AND P0, PT, R34, 0x1, PT ;  /* 0x000000012200780c */ /* 0x000fe40003f06270 */
[----:B------:R-:W-:Y:S02]  /*15a10*/  PRMT R40, RZ, 0x7610, R40 ;  /* 0x00007610ff287816 */ /* 0x000fe40000000028 */
[----:B------:R-:W-:-:S13]  /*15a20*/  ISETP.LT.OR P1, PT, R0, 0x1, !P0 ;  /* 0x000000010000780c */ /* 0x000fda0004721670 */
[----:B------:R-:W-:Y:S05]  /*15a30*/  @P1 BRA `(.L_x_40) ;  /* 0x0000000000041947 */ /* 0x000fea0003800000 */
[----:B------:R0:W5:Y:S02]  /*15a40*/  LDG.E.U8 R40, desc[UR14][R32.64] ;  /* 0x0000000e20287981 */ /* 0x000164000c1e1100 */
.L_x_40:
[----:B------:R-:W-:Y:S05]  /*15a50*/  BSYNC B1 ;  /* 0x0000000000017941 */ /* 0x000fea0003800000 */
.L_x_39:
[----:B-----5:R-:W-:Y:S01]  /*15a60*/  LOP3.LUT R40, R40, 0xff, RZ, 0xc0, !PT ;  /* 0x000000ff28287812 */ /* 0x020fe200078ec0ff */
[----:B------:R-:W-:Y:S03]  /*15a70*/  BSSY B1, `(.L_x_41) ;  /* 0x000000b000017945 */ /* 0x000fe60003800000 */
[----:B------:R-:W-:-:S05]  /*15a80*/  F2FP.F16.E4M3.UNPACK_B R40, R40 ;  /* 0x00000028ff28723e */ /* 0x000fca00020006ff */
[----:B------:R-:W-:-:S05]  /*15a90*/  HADD2.F32 R40, -RZ, R40.H0_H0 ;  /* 0x20000028ff287230 */ /* 0x000fca0000004100 */
[----:B------:R-:W-:-:S04]  /*15aa0*/  FMUL R40, R40, UR21 ;  /* 0x0000001528287c20 */ /* 0x000fc80008400000 */
[----:B------:R-:W-:-:S05]  /*15ab0*/  FFMA R2, R2, UR20, R40 ;  /* 0x0000001402027c23 */ /* 0x000fca0008000028 */
[----:B------:R-:W-:-:S05]  /*15ac0*/  F2FP.SATFINITE.E4M3.F32.PACK_AB_MERGE_C R2, RZ, R2, RZ ;  /* 0x00000002ff02723e */ /* 0x000fca00048070ff */
[----:B------:R2:W-:Y:S01]  /*15ad0*/  @!P1 STG.E.U8 desc[UR14][R24.64], R2 ;  /* 0x0000000218009986 */ /* 0x0005e2000c10110e */
[----:B------:R-:W-:Y:S02]  /*15ae0*/  ISETP.LT.OR P1, PT, R0, 0x2, !P0 ;  /* 0x000000020000780c */ /* 0x000fe40004721670 */
[----:B--2---:R-:W-:-:S11]  /*15af0*/  PRMT R2, RZ, 0x7610, R2 ;  /* 0x00007610ff027816 */ /* 0x004fd60000000002 */
[----:B------:R-:W-:Y:S05]  /*15b00*/  @P1 BRA `(.L_x_42) ;  /* 0x0000000000041947 */ /* 0x000fea0003800000 */
[----:B------:R2:W5:Y:S02]  /*15b10*/  LDG.E.U8 R2, desc[UR14][R32.64+0x1] ;  /* 0x0000010e20027981 */ /* 0x000564000c1e1100 */
.L_x_42:
[----:B------:R-:W-:Y:S05]  /*15b20*/  BSYNC B1 ;  /* 0x0000000000017941 */ /* 0x000fea0003800000 */
.L_x_41:
        /* <DEDUP_REMOVED lines=8> */
[----:B------:R-:W-:-:S05]  /*15bb0*/  IADD3 R2, P1, R35, 0x8, RZ ;  /* 0x0000000823027810 */ /* 0x000fca0007f3e0ff */
[----:B---3--:R-:W-:-:S04]  /*15bc0*/  IMAD.X R3, RZ, RZ, R37, P1 ;  /* 0x000000ffff037224 */ /* 0x008fc800008e0625 */
[----:B------:R-:W-:-:S04]  /*15bd0*/  IMAD R3, R3, UR6, RZ ;  /* 0x0000000603037c24 */ /* 0x000fc8000f8e02ff */
[C---:B------:R-:W-:Y:S02]  /*15be0*/  IMAD R40, R2.reuse, UR7, R3 ;  /* 0x0000000702287c24 */ /* 0x040fe4000f8e0203 */
[----:B------:R-:W-:-:S03]  /*15bf0*/  IMAD.WIDE.U32 R2, R2, UR6, R38 ;  /* 0x0000000602027c25 */ /* 0x000fc6000f8e0026 */
[----:B------:R-:W-:-:S04]  /*15c00*/  IADD3 R2, P1, R2, UR8, RZ ;  /* 0x0000000802027c10 */ /* 0x000fc8000ff3e0ff */
[--C-:B------:R-:W-:Y:S02]  /*15c10*/  IADD3.X R3, R3, UR9, R40.reuse, P1, !PT ;  /* 0x0000000903037c10 */ /* 0x100fe40008ffe428 */
[----:B------:R-:W-:Y:S02]  /*15c20*/  ISETP.GE.AND P1, PT, R34, 0x9, PT ;  /* 0x000000092200780c */ /* 0x000fe40003f26270 */
[----:B------:R-:W-:Y:S02]  /*15c30*/  PRMT R40, RZ, 0x7610, R40 ;  /* 0x00007610ff287816 */ /* 0x000fe40000000028 */
[----:B------:R-:W-:-:S13]  /*15c40*/  ISETP.LT.OR P2, PT, R0, 0x1, !P1 ;  /* 0x000000010000780c */ /* 0x000fda0004f41670 */
[----:B------:R-:W-:Y:S05]  /*15c50*/  @P2 BRA `(.L_x_44) ;  /* 0x0000000000042947 */ /* 0x000fea0003800000 */
[----:B------:R3:W5:Y:S02]  /*15c60*/  LDG.E.U8 R40, desc[UR14][R2.64] ;  /* 0x0000000e02287981 */ /* 0x000764000c1e1100 */
.L_x_44:
[----:B------:R-:W-:Y:S05]  /*15c70*/  BSYNC B1 ;  /* 0x0000000000017941 */ /* 0x000fea0003800000 */
.L_x_43:
        /* <DEDUP_REMOVED lines=9> */
[----:B----4-:R-:W-:-:S11]  /*15d10*/  PRMT R4, RZ, 0x7610, R4 ;  /* 0x00007610ff047816 */ /* 0x010fd60000000004 */
[----:B------:R-:W-:Y:S05]  /*15d20*/  @P2 BRA `(.L_x_46) ;  /* 0x0000000000042947 */ /* 0x000fea0003800000 */
[----:B------:R4:W5:Y:S02]  /*15d30*/  LDG.E.U8 R4, desc[UR14][R2.64+0x1] ;  /* 0x0000010e02047981 */ /* 0x000964000c1e1100 */
.L_x_46:
[----:B------:R-:W-:Y:S05]  /*15d40*/  BSYNC B1 ;  /* 0x0000000000017941 */ /* 0x000fea0003800000 */
.L_x_45:
[----:B-----5:R-:W-:Y:S01]  /*15d50*/  LOP3.LUT R4, R4, 0xff, RZ, 0xc0, !PT ;  /* 0x000000ff04047812 */ /* 0x020fe200078ec0ff */
[----:B------:R-:W-:Y:S01]  /*15d60*/  BSSY B1, `(.L_x_47) ;  /* 0x000000b000017945 */ /* 0x000fe20003800000 */
[----:B------:R-:W-:Y:S02]  /*15d70*/  ISETP.LT.OR P3, PT, R0, 0x9, !P0 ;  /* 0x000000090000780c */ /* 0x000fe40004761670 */
[----:B------:R-:W-:-:S05]  /*15d80*/  F2FP.F16.E4M3.UNPACK_B R4, R4 ;  /* 0x00000004ff04723e */ /* 0x000fca00020006ff */
[----:B------:R-:W-:-:S05]  /*15d90*/  HADD2.F32 R4, -RZ, R4.H0_H0 ;  /* 0x20000004ff047230 */ /* 0x000fca0000004100 */
[----:B------:R-:W-:-:S04]  /*15da0*/  FMUL R4, R4, UR21 ;  /* 0x0000001504047c20 */ /* 0x000fc80008400000 */
[--C-:B------:R-:W-:Y:S01]  /*15db0*/  FFMA R5, R5, UR20, R4.reuse ;  /* 0x0000001405057c23 */ /* 0x100fe20008000004 */
[----:B------:R-:W-:-:S04]  /*15dc0*/  PRMT R4, RZ, 0x7610, R4 ;  /* 0x00007610ff047816 */ /* 0x000fc80000000004 */
[----:B------:R-:W-:-:S05]  /*15dd0*/  F2FP.SATFINITE.E4M3.F32.PACK_AB_MERGE_C R5, RZ, R5, RZ ;  /* 0x00000005ff05723e */ /* 0x000fca00048070ff */
[----:B------:R0:W-:Y:S01]  /*15de0*/  @!P2 STG.E.U8 desc[UR14][R26.64+0x1], R5 ;  /* 0x000001051a00a986 */ /* 0x0001e2000c10110e */
[----:B------:R-:W-:Y:S05]  /*15df0*/  @P3 BRA `(.L_x_48) ;  /* 0x0000000000043947 */ /* 0x000fea0003800000 */
[----:B------:R0:W5:Y:S02]  /*15e00*/  LDG.E.U8 R4, desc[UR14][R32.64+0x8] ;  /* 0x0000080e20047981 */ /* 0x000164000c1e1100 */
.L_x_48:
[----:B------:R-:W-:Y:S05]  /*15e10*/  BSYNC B1 ;  /* 0x0000000000017941 */ /* 0x000fea0003800000 */
.L_x_47:
        /* <DEDUP_REMOVED lines=12> */
.L_x_50:
[----:B------:R-:W-:Y:S05]  /*15ee0*/  BSYNC B1 ;  /* 0x0000000000017941 */ /* 0x000fea0003800000 */
.L_x_49:
        /* <DEDUP_REMOVED lines=12> */
.L_x_52:
[----:B------:R-:W-:Y:S05]  /*15fb0*/  BSYNC B1 ;  /* 0x0000000000017941 */ /* 0x000fea0003800000 */
.L_x_51:
        /* <DEDUP_REMOVED lines=12> */
.L_x_54:
[----:B------:R-:W-:Y:S05]  /*16080*/  BSYNC B1 ;  /* 0x0000000000017941 */ /* 0x000fea0003800000 */
.L_x_53:
        /* <DEDUP_REMOVED lines=12> */
.L_x_56:
[----:B------:R-:W-:Y:S05]  /*16150*/  BSYNC B1 ;  /* 0x0000000000017941 */ /* 0x000fea0003800000 */
.L_x_55:
        /* <DEDUP_REMOVED lines=12> */
.L_x_58:
[----:B------:R-:W-:Y:S05]  /*16220*/  BSYNC B1 ;  /* 0x0000000000017941 */ /* 0x000fea0003800000 */
.L_x_57:
        /* <DEDUP_REMOVED lines=12> */
.L_x_60:
[----:B------:R-:W-:Y:S05]  /*162f0*/  BSYNC B1 ;  /* 0x0000000000017941 */ /* 0x000fea0003800000 */
.L_x_59:
        /* <DEDUP_REMOVED lines=12> */
.L_x_62:
[----:B------:R-:W-:Y:S05]  /*163c0*/  BSYNC B1 ;  /* 0x0000000000017941 */ /* 0x000fea0003800000 */
.L_x_61:
        /* <DEDUP_REMOVED lines=12> */
.L_x_64:
[----:B------:R-:W-:Y:S05]  /*16490*/  BSYNC B1 ;  /* 0x0000000000017941 */ /* 0x000fea0003800000 */
.L_x_63:
        /* <DEDUP_REMOVED lines=12> */
.L_x_66:
[----:B------:R-:W-:Y:S05]  /*16560*/  BSYNC B1 ;  /* 0x0000000000017941 */ /* 0x000fea0003800000 */
.L_x_65:
        /* <DEDUP_REMOVED lines=12> */
.L_x_68:
[----:B------:R-:W-:Y:S05]  /*16630*/  BSYNC B1 ;  /* 0x0000000000017941 */ /* 0x000fea0003800000 */
.L_x_67:
        /* <DEDUP_REMOVED lines=12> */
.L_x_70:
[----:B------:R-:W-:Y:S05]  /*16700*/  BSYNC B1 ;  /* 0x0000000000017941 */ /* 0x000fea0003800000 */
.L_x_69:
        /* <DEDUP_REMOVED lines=12> */
.L_x_72:
[----:B------:R-:W-:Y:S05]  /*167d0*/  BSYNC B1 ;  /* 0x0000000000017941 */ /* 0x000fea0003800000 */
.L_x_71:
        /* <DEDUP_REMOVED lines=12> */
.L_x_74:
[----:B------:R-:W-:Y:S05]  /*168a0*/  BSYNC B1 ;  /* 0x0000000000017941 */ /* 0x000fea0003800000 */
.L_x_73:
        /* <DEDUP_REMOVED lines=12> */
.L_x_76:
[----:B------:R-:W-:Y:S05]  /*16970*/  BSYNC B1 ;  /* 0x0000000000017941 */ /* 0x000fea0003800000 */
.L_x_75:
        /* <DEDUP_REMOVED lines=12> */
.L_x_78:
[----:B------:R-:W-:Y:S05]  /*16a40*/  BSYNC B1 ;  /* 0x0000000000017941 */ /* 0x000fea0003800000 */
.L_x_77:
        /* <DEDUP_REMOVED lines=12> */
.L_x_80:
[----:B------:R-:W-:Y:S05]  /*16b10*/  BSYNC B1 ;  /* 0x0000000000017941 */ /* 0x000fea0003800000 */
.L_x_79:
        /* <DEDUP_REMOVED lines=12> */
.L_x_82:
[----:B------:R-:W-:Y:S05]  /*16be0*/  BSYNC B1 ;  /* 0x0000000000017941 */ /* 0x000fea0003800000 */
.L_x_81:
        /* <DEDUP_REMOVED lines=12> */
.L_x_84:
[----:B------:R-:W-:Y:S05]  /*16cb0*/  BSYNC B1 ;  /* 0x0000000000017941 */ /* 0x000fea0003800000 */
.L_x_83:
        /* <DEDUP_REMOVED lines=12> */
.L_x_86:
[----:B------:R-:W-:Y:S05]  /*16d80*/  BSYNC B1 ;  /* 0x0000000000017941 */ /* 0x000fea0003800000 */
.L_x_85:
        /* <DEDUP_REMOVED lines=12> */
.L_x_88:
[----:B------:R-:W-:Y:S05]  /*16e50*/  BSYNC B1 ;  /* 0x0000000000017941 */ /* 0x000fea0003800000 */
.L_x_87:
        /* <DEDUP_REMOVED lines=12> */
.L_x_90:
[----:B------:R-:W-:Y:S05]  /*16f20*/  BSYNC B1 ;  /* 0x0000000000017941 */ /* 0x000fea0003800000 */
.L_x_89:
        /* <DEDUP_REMOVED lines=12> */
.L_x_92:
[----:B------:R-:W-:Y:S05]  /*16ff0*/  BSYNC B1 ;  /* 0x0000000000017941 */ /* 0x000fea0003800000 */
.L_x_91:
        /* <DEDUP_REMOVED lines=12> */
.L_x_94:
[----:B------:R-:W-:Y:S05]  /*170c0*/  BSYNC B1 ;  /* 0x0000000000017941 */ /* 0x000fea0003800000 */
.L_x_93:
        /* <DEDUP_REMOVED lines=12> */
.L_x_96:
[----:B------:R-:W-:Y:S05]  /*17190*/  BSYNC B1 ;  /* 0x0000000000017941 */ /* 0x000fea0003800000 */
.L_x_95:
        /* <DEDUP_REMOVED lines=12> */
.L_x_98:
[----:B------:R-:W-:Y:S05]  /*17260*/  BSYNC B1 ;  /* 0x0000000000017941 */ /* 0x000fea0003800000 */
.L_x_97:
        /* <DEDUP_REMOVED lines=12> */
.L_x_100:
[----:B------:R-:W-:Y:S05]  /*17330*/  BSYNC B1 ;  /* 0x0000000000017941 */ /* 0x000fea0003800000 */
.L_x_99:
        /* <DEDUP_REMOVED lines=12> */
.L_x_102:
[----:B------:R-:W-:Y:S05]  /*17400*/  BSYNC B1 ;  /* 0x0000000000017941 */ /* 0x000fea0003800000 */
.L_x_101:
        /* <DEDUP_REMOVED lines=12> */
.L_x_104:
[----:B------:R-:W-:Y:S05]  /*174d0*/  BSYNC B1 ;  /* 0x0000000000017941 */ /* 0x000fea0003800000 */
.L_x_103:
        /* <DEDUP_REMOVED lines=12> */
.L_x_106:
[----:B------:R-:W-:Y:S05]  /*175a0*/  BSYNC B1 ;  /* 0x0000000000017941 */ /* 0x000fea0003800000 */
.L_x_105:
        /* <DEDUP_REMOVED lines=12> */
.L_x_108:
[----:B------:R-:W-:Y:S05]  /*17670*/  BSYNC B1 ;  /* 0x0000000000017941 */ /* 0x000fea0003800000 */
.L_x_107:
        /* <DEDUP_REMOVED lines=12> */
.L_x_110:
[----:B------:R-:W-:Y:S05]  /*17740*/  BSYNC B1 ;  /* 0x0000000000017941 */ /* 0x000fea0003800000 */
.L_x_109:
        /* <DEDUP_REMOVED lines=12> */
.L_x_112:
[----:B------:R-:W-:Y:S05]  /*17810*/  BSYNC B1 ;  /* 0x0000000000017941 */ /* 0x000fea0003800000 */
.L_x_111:
        /* <DEDUP_REMOVED lines=12> */
.L_x_114:
[----:B------:R-:W-:Y:S05]  /*178e0*/  BSYNC B1 ;  /* 0x0000000000017941 */ /* 0x000fea0003800000 */
.L_x_113:
        /* <DEDUP_REMOVED lines=12> */
.L_x_116:
[----:B------:R-:W-:Y:S05]  /*179b0*/  BSYNC B1 ;  /* 0x0000000000017941 */ /* 0x000fea0003800000 */
.L_x_115:
        /* <DEDUP_REMOVED lines=12> */
.L_x_118:
[----:B------:R-:W-:Y:S05]  /*17a80*/  BSYNC B1 ;  /* 0x0000000000017941 */ /* 0x000fea0003800000 */
.L_x_117:
        /* <DEDUP_REMOVED lines=12> */
.L_x_120:
[----:B------:R-:W-:Y:S05]  /*17b50*/  BSYNC B1 ;  /* 0x0000000000017941 */ /* 0x000fea0003800000 */
.L_x_119:
        /* <DEDUP_REMOVED lines=12> */
.L_x_122:
[----:B------:R-:W-:Y:S05]  /*17c20*/  BSYNC B1 ;  /* 0x0000000000017941 */ /* 0x000fea0003800000 */
.L_x_121:
        /* <DEDUP_REMOVED lines=12> */
.L_x_124:
[----:B------:R-:W-:Y:S05]  /*17cf0*/  BSYNC B1 ;  /* 0x0000000000017941 */ /* 0x000fea0003800000 */
.L_x_123:
[----:B-----5:R-:W-:Y:S01]  /*17d00*/  LOP3.LUT R4, R4, 0xff, RZ, 0xc0, !PT ;  /* 0x000000ff04047812 */ /* 0x020fe200078ec0ff */
[----:B------:R-:W-:Y:S01]  /*17d10*/  BSSY B1, `(.L_x_125) ;  /* 0x000000b000017945 */ /* 0x000fe20003800000 */
[----:B------:R-:W-:Y:S02]  /*17d20*/  ISETP.LT.OR P2, PT, R0, 0x52, !P1 ;  /* 0x000000520000780c */ /* 0x000fe40004f41670 */
[----:B------:R-:W-:-:S05]  /*17d30*/  F2FP.F16.E4M3.UNPACK_B R4, R4 ;  /* 0x00000004ff04723e */ /* 0x000fca00020006ff */
[----:B------:R-:W-:-:S05]  /*17d40*/  HADD2.F32 R4, -RZ, R4.H0_H0 ;  /* 0x20000004ff047230 */ /* 0x000fca0000004100 */
[----:B------:R-:W-:-:S04]  /*17d50*/  FMUL R4, R4, UR21 ;  /* 0x0000001504047c20 */ /* 0x000fc80008400000 */
[----:B------:R-:W-:-:S05]  /*17d60*/  FFMA R4, R172, UR20, R4 ;  /* 0x00000014ac047c23 */ /* 0x000fca0008000004 */
[----:B0-----:R-:W-:Y:S02]  /*17d70*/  F2FP.SATFINITE.E4M3.F32.PACK_AB_MERGE_C R5, RZ, R4, RZ ;  /* 0x00000004ff05723e */ /* 0x001fe400048070ff */
[----:B------:R-:W-:-:S03]  /*17d80*/  PRMT R4, RZ, 0x7610, R4 ;  /* 0x00007610ff047816 */ /* 0x000fc60000000004 */
[----:B------:R0:W-:Y:S01]  /*17d90*/  @!P3 STG.E.U8 desc[UR14][R26.64+0x50], R5 ;  /* 0x000050051a00b986 */ /* 0x0001e2000c10110e */
[----:B------:R-:W-:Y:S05]  /*17da0*/  @P2 BRA `(.L_x_126) ;  /* 0x0000000000042947 */ /* 0x000fea0003800000 */
[----:B------:R0:W5:Y:S02]  /*17db0*/  LDG.E.U8 R4, desc[UR14][R2.64+0x51] ;  /* 0x0000510e02047981 */ /* 0x000164000c1e1100 */
.L_x_126:
[----:B------:R-:W-:Y:S05]  /*17dc0*/  BSYNC B1 ;  /* 0x0000000000017941 */ /* 0x000fea0003800000 */
.L_x_125:
        /* <DEDUP_REMOVED lines=12> */
.L_x_128:
[----:B------:R-:W-:Y:S05]  /*17e90*/  BSYNC B1 ;  /* 0x0000000000017941 */ /* 0x000fea0003800000 */
.L_x_127:
        /* <DEDUP_REMOVED lines=12> */
.L_x_130:
[----:B------:R-:W-:Y:S05]  /*17f60*/  BSYNC B1 ;  /* 0x0000000000017941 */ /* 0x000fea0003800000 */
.L_x_129:
        /* <DEDUP_REMOVED lines=12> */
.L_x_132:
[----:B------:R-:W-:Y:S05]  /*18030*/  BSYNC B1 ;  /* 0x0000000000017941 */ /* 0x000fea0003800000 */
.L_x_131:
[----:B-----5:R-:W-:Y:S01]  /*18040*/  LOP3.LUT R4, R4, 0xff, RZ, 0xc0, !PT ;  /* 0x000000ff04047812 */ /* 0x020fe200078ec0ff */
[----:B------:R-:W-:Y:S01]  /*18050*/  BSSY B1, `(.L_x_133) ;  /* 0x000000b000017945 */ /* 0x000fe20003800000 */
[----:B------:R-:W-:Y:S02]  /*18060*/  ISETP.LT.OR P2, PT, R0, 0x5a, !P1 ;  /* 0x0000005a0000780c */ /* 0x000fe40004f41670 */
[----:B------:R-:W-:-:S05]  /*18070*/  F2FP.F16.E4M3.UNPACK_B R4, R4 ;  /* 0x00000004ff04723e */ /* 0x000fca00020006ff */
[----:B------:R-:W-:-:S05]  /*18080*/  HADD2.F32 R4, -RZ, R4.H0_H0 ;  /* 0x20000004ff047230 */ /* 0x000fca0000004100 */
[----:B0-----:R-:W-:Y:S01]  /*18090*/  FMUL R5, R4, UR21 ;  /* 0x0000001504057c20 */ /* 0x001fe20008400000 */
[----:B------:R-:W-:-:S03]  /*180a0*/  PRMT R4, RZ, 0x7610, R4 ;  /* 0x00007610ff047816 */ /* 0x000fc60000000004 */
[----:B------:R-:W-:-:S05]  /*180b0*/  FFMA R5, R176, UR20, R5 ;  /* 0x00000014b0057c23 */ /* 0x000fca0008000005 */
[----:B------:R-:W-:-:S05]  /*180c0*/  F2FP.SATFINITE.E4M3.F32.PACK_AB_MERGE_C R5, RZ, R5, RZ ;  /* 0x00000005ff05723e */ /* 0x000fca00048070ff */
[----:B------:R0:W-:Y:S01]  /*180d0*/  @!P3 STG.E.U8 desc[UR14][R26.64+0x58], R5 ;  /* 0x000058051a00b986 */ /* 0x0001e2000c10110e */
[----:B------:R-:W-:Y:S05]  /*180e0*/  @P2 BRA `(.L_x_134) ;  /* 0x0000000000042947 */ /* 0x000fea0003800000 */
[----:B------:R0:W5:Y:S02]  /*180f0*/  LDG.E.U8 R4, desc[UR14][R2.64+0x59] ;  /* 0x0000590e02047981 */ /* 0x000164000c1e1100 */
.L_x_134:
[----:B------:R-:W-:Y:S05]  /*18100*/  BSYNC B1 ;  /* 0x0000000000017941 */ /* 0x000fea0003800000 */
.L_x_133:
        /* <DEDUP_REMOVED lines=12> */
.L_x_136:
[----:B------:R-:W-:Y:S05]  /*181d0*/  BSYNC B1 ;  /* 0x0000000000017941 */ /* 0x000fea0003800000 */
.L_x_135:
        /* <DEDUP_REMOVED lines=12> */
.L_x_138:
[----:B------:R-:W-:Y:S05]  /*182a0*/  BSYNC B1 ;  /* 0x0000000000017941 */ /* 0x000fea0003800000 */
.L_x_137:
        /* <DEDUP_REMOVED lines=12> */
.L_x_140:
[----:B------:R-:W-:Y:S05]  /*18370*/  BSYNC B1 ;  /* 0x0000000000017941 */ /* 0x000fea0003800000 */
.L_x_139:
        /* <DEDUP_REMOVED lines=12> */
.L_x_142:
[----:B------:R-:W-:Y:S05]  /*18440*/  BSYNC B1 ;  /* 0x0000000000017941 */ /* 0x000fea0003800000 */
.L_x_141:
        /* <DEDUP_REMOVED lines=12> */
.L_x_144:
[----:B------:R-:W-:Y:S05]  /*18510*/  BSYNC B1 ;  /* 0x0000000000017941 */ /* 0x000fea0003800000 */
.L_x_143:
        /* <DEDUP_REMOVED lines=12> */
.L_x_146:
[----:B------:R-:W-:Y:S05]  /*185e0*/  BSYNC B1 ;  /* 0x0000000000017941 */ /* 0x000fea0003800000 */
.L_x_145:
        /* <DEDUP_REMOVED lines=12> */
.L_x_148:
[----:B------:R-:W-:Y:S05]  /*186b0*/  BSYNC B1 ;  /* 0x0000000000017941 */ /* 0x000fea0003800000 */
.L_x_147:
        /* <DEDUP_REMOVED lines=12> */
.L_x_150:
[----:B------:R-:W-:Y:S05]  /*18780*/  BSYNC B1 ;  /* 0x0000000000017941 */ /* 0x000fea0003800000 */
.L_x_149:
        /* <DEDUP_REMOVED lines=12> */
.L_x_152:
[----:B------:R-:W-:Y:S05]  /*18850*/  BSYNC B1 ;  /* 0x0000000000017941 */ /* 0x000fea0003800000 */
.L_x_151:
        /* <DEDUP_REMOVED lines=12> */
.L_x_154:
[----:B------:R-:W-:Y:S05]  /*18920*/  BSYNC B1 ;  /* 0x0000000000017941 */ /* 0x000fea0003800000 */
.L_x_153:
        /* <DEDUP_REMOVED lines=12> */
.L_x_156:
[----:B------:R-:W-:Y:S05]  /*189f0*/  BSYNC B1 ;  /* 0x0000000000017941 */ /* 0x000fea0003800000 */
.L_x_155:
        /* <DEDUP_REMOVED lines=12> */
.L_x_158:
[----:B------:R-:W-:Y:S05]  /*18ac0*/  BSYNC B1 ;  /* 0x0000000000017941 */ /* 0x000fea0003800000 */
.L_x_157:
        /* <DEDUP_REMOVED lines=12> */
.L_x_160:
[----:B------:R-:W-:Y:S05]  /*18b90*/  BSYNC B1 ;  /* 0x0000000000017941 */ /* 0x000fea0003800000 */
.L_x_159:
        /* <DEDUP_REMOVED lines=12> */
.L_x_162:
[----:B------:R-:W-:Y:S05]  /*18c60*/  BSYNC B1 ;  /* 0x0000000000017941 */ /* 0x000fea0003800000 */
.L_x_161:
        /* <DEDUP_REMOVED lines=12> */
.L_x_164:
[----:B------:R-:W-:Y:S05]  /*18d30*/  BSYNC B1 ;  /* 0x0000000000017941 */ /* 0x000fea0003800000 */
.L_x_163:
        /* <DEDUP_REMOVED lines=12> */
.L_x_166:
[----:B------:R-:W-:Y:S05]  /*18e00*/  BSYNC B1 ;  /* 0x0000000000017941 */ /* 0x000fea0003800000 */
.L_x_165:
        /* <DEDUP_REMOVED lines=12> */
.L_x_168:
[----:B------:R-:W-:Y:S05]  /*18ed0*/  BSYNC B1 ;  /* 0x0000000000017941 */ /* 0x000fea0003800000 */
.L_x_167:
        /* <DEDUP_REMOVED lines=12> */
.L_x_170:
[----:B------:R-:W-:Y:S05]  /*18fa0*/  BSYNC B1 ;  /* 0x0000000000017941 */ /* 0x000fea0003800000 */
.L_x_169:
        /* <DEDUP_REMOVED lines=12> */
.L_x_172:
[----:B------:R-:W-:Y:S05]  /*19070*/  BSYNC B1 ;  /* 0x0000000000017941 */ /* 0x000fea0003800000 */
.L_x_171:
        /* <DEDUP_REMOVED lines=12> */
.L_x_174:
[----:B------:R-:W-:Y:S05]  /*19140*/  BSYNC B1 ;  /* 0x0000000000017941 */ /* 0x000fea0003800000 */
.L_x_173:
        /* <DEDUP_REMOVED lines=12> */
.L_x_176:
[----:B------:R-:W-:Y:S05]  /*19210*/  BSYNC B1 ;  /* 0x0000000000017941 */ /* 0x000fea0003800000 */
.L_x_175:
        /* <DEDUP_REMOVED lines=12> */
.L_x_178:
[----:B------:R-:W-:Y:S05]  /*192e0*/  BSYNC B1 ;  /* 0x0000000000017941 */ /* 0x000fea0003800000 */
.L_x_177:
        /* <DEDUP_REMOVED lines=12> */
.L_x_180:
[----:B------:R-:W-:Y:S05]  /*193b0*/  BSYNC B1 ;  /* 0x0000000000017941 */ /* 0x000fea0003800000 */
.L_x_179:
        /* <DEDUP_REMOVED lines=12> */
.L_x_182:
[----:B------:R-:W-:Y:S05]  /*19480*/  BSYNC B1 ;  /* 0x0000000000017941 */ /* 0x000fea0003800000 */
.L_x_181:
        /* <DEDUP_REMOVED lines=12> */
.L_x_184:
[----:B------:R-:W-:Y:S05]  /*19550*/  BSYNC B1 ;  /* 0x0000000000017941 */ /* 0x000fea0003800000 */
.L_x_183:
        /* <DEDUP_REMOVED lines=12> */
.L_x_186:
[----:B------:R-:W-:Y:S05]  /*19620*/  BSYNC B1 ;  /* 0x0000000000017941 */ /* 0x000fea0003800000 */
.L_x_185:
        /* <DEDUP_REMOVED lines=12> */
.L_x_188:
[----:B------:R-:W-:Y:S05]  /*196f0*/  BSYNC B1 ;  /* 0x0000000000017941 */ /* 0x000fea0003800000 */
.L_x_187:
        /* <DEDUP_REMOVED lines=12> */
.L_x_190:
[----:B------:R-:W-:Y:S05]  /*197c0*/  BSYNC B1 ;  /* 0x0000000000017941 */ /* 0x000fea0003800000 */
.L_x_189:
        /* <DEDUP_REMOVED lines=12> */
.L_x_192:
[----:B------:R-:W-:Y:S05]  /*19890*/  BSYNC B1 ;  /* 0x0000000000017941 */ /* 0x000fea0003800000 */
.L_x_191:
        /* <DEDUP_REMOVED lines=12> */
.L_x_194:
[----:B------:R-:W-:Y:S05]  /*19960*/  BSYNC B1 ;  /* 0x0000000000017941 */ /* 0x000fea0003800000 */
.L_x_193:
        /* <DEDUP_REMOVED lines=12> */
.L_x_196:
[----:B------:R-:W-:Y:S05]  /*19a30*/  BSYNC B1 ;  /* 0x0000000000017941 */ /* 0x000fea0003800000 */
.L_x_195:
        /* <DEDUP_REMOVED lines=12> */
.L_x_198:
[----:B------:R-:W-:Y:S05]  /*19b00*/  BSYNC B1 ;  /* 0x0000000000017941 */ /* 0x000fea0003800000 */
.L_x_197:
        /* <DEDUP_REMOVED lines=12> */
.L_x_200:
[----:B------:R-:W-:Y:S05]  /*19bd0*/  BSYNC B1 ;  /* 0x0000000000017941 */ /* 0x000fea0003800000 */
.L_x_199:
        /* <DEDUP_REMOVED lines=12> */
.L_x_202:
[----:B------:R-:W-:Y:S05]  /*19ca0*/  BSYNC B1 ;  /* 0x0000000000017941 */ /* 0x000fea0003800000 */
.L_x_201:
        /* <DEDUP_REMOVED lines=12> */
.L_x_204:
[----:B------:R-:W-:Y:S05]  /*19d70*/  BSYNC B1 ;  /* 0x0000000000017941 */ /* 0x000fea0003800000 */
.L_x_203:
        /* <DEDUP_REMOVED lines=12> */
.L_x_206:
[----:B------:R-:W-:Y:S05]  /*19e40*/  BSYNC B1 ;  /* 0x0000000000017941 */ /* 0x000fea0003800000 */
.L_x_205:
        /* <DEDUP_REMOVED lines=12> */
.L_x_208:
[----:B------:R-:W-:Y:S05]  /*19f10*/  BSYNC B1 ;  /* 0x0000000000017941 */ /* 0x000fea0003800000 */
.L_x_207:
        /* <DEDUP_REMOVED lines=12> */
.L_x_210:
[----:B------:R-:W-:Y:S05]  /*19fe0*/  BSYNC B1 ;  /* 0x0000000000017941 */ /* 0x000fea0003800000 */
.L_x_209:
        /* <DEDUP_REMOVED lines=12> */
.L_x_212:
[----:B------:R-:W-:Y:S05]  /*1a0b0*/  BSYNC B1 ;  /* 0x0000000000017941 */ /* 0x000fea0003800000 */
.L_x_211:
        /* <DEDUP_REMOVED lines=12> */
.L_x_214:
[----:B------:R-:W-:Y:S05]  /*1a180*/  BSYNC B1 ;  /* 0x0000000000017941 */ /* 0x000fea0003800000 */
.L_x_213:
        /* <DEDUP_REMOVED lines=12> */
.L_x_216:
[----:B------:R-:W-:Y:S05]  /*1a250*/  BSYNC B1 ;  /* 0x0000000000017941 */ /* 0x000fea0003800000 */
.L_x_215:
        /* <DEDUP_REMOVED lines=12> */
.L_x_218:
[----:B------:R-:W-:Y:S05]  /*1a320*/  BSYNC B1 ;  /* 0x0000000000017941 */ /* 0x000fea0003800000 */
.L_x_217:
        /* <DEDUP_REMOVED lines=12> */
.L_x_220:
[----:B------:R-:W-:Y:S05]  /*1a3f0*/  BSYNC B1 ;  /* 0x0000000000017941 */ /* 0x000fea0003800000 */
.L_x_219:
        /* <DEDUP_REMOVED lines=12> */
.L_x_222:
[----:B------:R-:W-:Y:S05]  /*1a4c0*/  BSYNC B1 ;  /* 0x0000000000017941 */ /* 0x000fea0003800000 */
.L_x_221:
        /* <DEDUP_REMOVED lines=12> */
.L_x_224:
[----:B------:R-:W-:Y:S05]  /*1a590*/  BSYNC B1 ;  /* 0x0000000000017941 */ /* 0x000fea0003800000 */
.L_x_223:
        /* <DEDUP_REMOVED lines=12> */
.L_x_226:
[----:B------:R-:W-:Y:S05]  /*1a660*/  BSYNC B1 ;  /* 0x0000000000017941 */ /* 0x000fea0003800000 */
.L_x_225:
        /* <DEDUP_REMOVED lines=12> */
.L_x_228:
[----:B------:R-:W-:Y:S05]  /*1a730*/  BSYNC B1 ;  /* 0x0000000000017941 */ /* 0x000fea0003800000 */
.L_x_227:
        /* <DEDUP_REMOVED lines=12> */
.L_x_230:
[----:B------:R-:W-:Y:S05]  /*1a800*/  BSYNC B1 ;  /* 0x0000000000017941 */ /* 0x000fea0003800000 */
.L_x_229:
        /* <DEDUP_REMOVED lines=12> */
.L_x_232:
[----:B------:R-:W-:Y:S05]  /*1a8d0*/  BSYNC B1 ;  /* 0x0000000000017941 */ /* 0x000fea0003800000 */
.L_x_231:
        /* <DEDUP_REMOVED lines=12> */
.L_x_234:
[----:B------:R-:W-:Y:S05]  /*1a9a0*/  BSYNC B1 ;  /* 0x0000000000017941 */ /* 0x000fea0003800000 */
.L_x_233:
        /* <DEDUP_REMOVED lines=12> */
.L_x_236:
[----:B------:R-:W-:Y:S05]  /*1aa70*/  BSYNC B1 ;  /* 0x0000000000017941 */ /* 0x000fea0003800000 */
.L_x_235:
        /* <DEDUP_REMOVED lines=12> */
.L_x_238:
[----:B------:R-:W-:Y:S05]  /*1ab40*/  BSYNC B1 ;  /* 0x0000000000017941 */ /* 0x000fea0003800000 */
.L_x_237:
        /* <DEDUP_REMOVED lines=12> */
.L_x_240:
[----:B------:R-:W-:Y:S05]  /*1ac10*/  BSYNC B1 ;  /* 0x0000000000017941 */ /* 0x000fea0003800000 */
.L_x_239:
        /* <DEDUP_REMOVED lines=12> */
.L_x_242:
[----:B------:R-:W-:Y:S05]  /*1ace0*/  BSYNC B1 ;  /* 0x0000000000017941 */ /* 0x000fea0003800000 */
.L_x_241:
        /* <DEDUP_REMOVED lines=12> */
.L_x_244:
[----:B------:R-:W-:Y:S05]  /*1adb0*/  BSYNC B1 ;  /* 0x0000000000017941 */ /* 0x000fea0003800000 */
.L_x_243:
        /* <DEDUP_REMOVED lines=12> */
.L_x_246:
[----:B------:R-:W-:Y:S05]  /*1ae80*/  BSYNC B1 ;  /* 0x0000000000017941 */ /* 0x000fea0003800000 */
.L_x_245:
        /* <DEDUP_REMOVED lines=12> */
.L_x_248:
[----:B------:R-:W-:Y:S05]  /*1af50*/  BSYNC B1 ;  /* 0x0000000000017941 */ /* 0x000fea0003800000 */
.L_x_247:
        /* <DEDUP_REMOVED lines=12> */
.L_x_250:
[----:B------:R-:W-:Y:S05]  /*1b020*/  BSYNC B1 ;  /* 0x0000000000017941 */ /* 0x000fea0003800000 */
.L_x_249:
        /* <DEDUP_REMOVED lines=12> */
.L_x_252:
[----:B------:R-:W-:Y:S05]  /*1b0f0*/  BSYNC B1 ;  /* 0x0000000000017941 */ /* 0x000fea0003800000 */
.L_x_251:
        /* <DEDUP_REMOVED lines=12> */
.L_x_254:
[----:B------:R-:W-:Y:S05]  /*1b1c0*/  BSYNC B1 ;  /* 0x0000000000017941 */ /* 0x000fea0003800000 */
.L_x_253:
        /* <DEDUP_REMOVED lines=12> */
.L_x_256:
[----:B------:R-:W-:Y:S05]  /*1b290*/  BSYNC B1 ;  /* 0x0000000000017941 */ /* 0x000fea0003800000 */
.L_x_255:
[----:B0-----:R-:W2:Y:S01]  /*1b2a0*/  LDL.LU R5, [R1+0x200] ;  /* 0x0002000001057983 */ /* 0x001ea20000300800 */
[----:B-----5:R-:W-:Y:S01]  /*1b2b0*/  LOP3.LUT R4, R4, 0xff, RZ, 0xc0, !PT ;  /* 0x000000ff04047812 */ /* 0x020fe200078ec0ff */
[----:B------:R-:W-:Y:S01]  /*1b2c0*/  BSSY B1, `(.L_x_257) ;  /* 0x000000b000017945 */ /* 0x000fe20003800000 */
[----:B------:R-:W-:Y:S02]  /*1b2d0*/  ISETP.LT.OR P2, PT, R0, 0xda, !P0 ;  /* 0x000000da0000780c */ /* 0x000fe40004741670 */
[----:B------:R-:W-:-:S05]  /*1b2e0*/  F2FP.F16.E4M3.UNPACK_B R4, R4 ;  /* 0x00000004ff04723e */ /* 0x000fca00020006ff */
[----:B------:R-:W-:-:S05]  /*1b2f0*/  HADD2.F32 R4, -RZ, R4.H0_H0 ;  /* 0x20000004ff047230 */ /* 0x000fca0000004100 */
[----:B------:R-:W-:-:S04]  /*1b300*/  FMUL R4, R4, UR21 ;  /* 0x0000001504047c20 */ /* 0x000fc80008400000 */
[----:B--2---:R-:W-:-:S05]  /*1b310*/  FFMA R4, R5, UR20, R4 ;  /* 0x0000001405047c23 */ /* 0x004fca0008000004 */
[----:B------:R-:W-:Y:S02]  /*1b320*/  F2FP.SATFINITE.E4M3.F32.PACK_AB_MERGE_C R5, RZ, R4, RZ ;  /* 0x00000004ff05723e */ /* 0x000fe400048070ff */
[----:B------:R-:W-:-:S03]  /*1b330*/  PRMT R4, RZ, 0x7610, R4 ;  /* 0x00007610ff047816 */ /* 0x000fc60000000004 */
[----:B------:R0:W-:Y:S01]  /*1b340*/  @!P3 STG.E.U8 desc[UR14][R24.64+0xd8], R5 ;  /* 0x0000d8051800b986 */ /* 0x0001e2000c10110e */
[----:B------:R-:W-:Y:S05]  /*1b350*/  @P2 BRA `(.L_x_258) ;  /* 0x0000000000042947 */ /* 0x000fea0003800000 */
[----:B------:R2:W5:Y:S02]  /*1b360*/  LDG.E.U8 R4, desc[UR14][R32.64+0xd9] ;  /* 0x0000d90e20047981 */ /* 0x000564000c1e1100 */
.L_x_258:
[----:B------:R-:W-:Y:S05]  /*1b370*/  BSYNC B1 ;  /* 0x0000000000017941 */ /* 0x000fea0003800000 */
.L_x_257:
[----:B0-----:R-:W3:Y:S01]  /*1b380*/  LDL.LU R5, [R1+0x204] ;  /* 0x0002040001057983 */ /* 0x001ee20000300800 */
[----:B-----5:R-:W-:Y:S01]  /*1b390*/  LOP3.LUT R4, R4, 0xff, RZ, 0xc0, !PT ;  /* 0x000000ff04047812 */ /* 0x020fe200078ec0ff */
[----:B------:R-:W-:Y:S01]  /*1b3a0*/  BSSY B1, `(.L_x_259) ;  /* 0x000000b000017945 */ /* 0x000fe20003800000 */
[----:B------:R-:W-:Y:S02]  /*1b3b0*/  ISETP.LT.OR P3, PT, R0, 0xd9, !P1 ;  /* 0x000000d90000780c */ /* 0x000fe40004f61670 */
[----:B------:R-:W-:-:S05]  /*1b3c0*/  F2FP.F16.E4M3.UNPACK_B R4, R4 ;  /* 0x00000004ff04723e */ /* 0x000fca00020006ff */
[----:B------:R-:W-:-:S05]  /*1b3d0*/  HADD2.F32 R4, -RZ, R4.H0_H0 ;  /* 0x20000004ff047230 */ /* 0x000fca0000004100 */
[----:B------:R-:W-:-:S04]  /*1b3e0*/  FMUL R4, R4, UR21 ;  /* 0x0000001504047c20 */ /* 0x000fc80008400000 */
[----:B---3--:R-:W-:-:S05]  /*1b3f0*/  FFMA R4, R5, UR20, R4 ;  /* 0x0000001405047c23 */ /* 0x008fca0008000004 */
[----:B------:R-:W-:Y:S02]  /*1b400*/  F2FP.SATFINITE.E4M3.F32.PACK_AB_MERGE_C R5, RZ, R4, RZ ;  /* 0x00000004ff05723e */ /* 0x000fe400048070ff */
[----:B------:R-:W-:-:S03]  /*1b410*/  PRMT R4, RZ, 0x7610, R4 ;  /* 0x00007610ff047816 */ /* 0x000fc60000000004 */
[----:B------:R0:W-:Y:S01]  /*1b420*/  @!P2 STG.E.U8 desc[UR14][R24.64+0xd9], R5 ;  /* 0x0000d9051800a986 */ /* 0x0001e2000c10110e */
[----:B------:R-:W-:Y:S05]  /*1b430*/  @P3 BRA `(.L_x_260) ;  /* 0x0000000000043947 */ /* 0x000fea0003800000 */
[----:B------:R3:W5:Y:S02]  /*1b440*/  LDG.E.U8 R4, desc[UR14][R2.64+0xd8] ;  /* 0x0000d80e02047981 */ /* 0x000764000c1e1100 */
.L_x_260:
[----:B------:R-:W-:Y:S05]  /*1b450*/  BSYNC B1 ;  /* 0x0000000000017941 */ /* 0x000fea0003800000 */
.L_x_259:
        /* <DEDUP_REMOVED lines=13> */
.L_x_262:
[----:B------:R-:W-:Y:S05]  /*1b530*/  BSYNC B1 ;  /* 0x0000000000017941 */ /* 0x000fea0003800000 */
.L_x_261:
        /* <DEDUP_REMOVED lines=13> */
.L_x_264:
[----:B------:R-:W-:Y:S05]  /*1b610*/  BSYNC B1 ;  /* 0x0000000000017941 */ /* 0x000fea0003800000 */
.L_x_263:
        /* <DEDUP_REMOVED lines=13> */
.L_x_266:
[----:B------:R-:W-:Y:S05]  /*1b6f0*/  BSYNC B1 ;  /* 0x0000000000017941 */ /* 0x000fea0003800000 */
.L_x_265:
        /* <DEDUP_REMOVED lines=13> */
.L_x_268:
[----:B------:R-:W-:Y:S05]  /*1b7d0*/  BSYNC B1 ;  /* 0x0000000000017941 */ /* 0x000fea0003800000 */
.L_x_267:
        /* <DEDUP_REMOVED lines=13> */
.L_x_270:
[----:B------:R-:W-:Y:S05]  /*1b8b0*/  BSYNC B1 ;  /* 0x0000000000017941 */ /* 0x000fea0003800000 */
.L_x_269:
        /* <DEDUP_REMOVED lines=13> */
.L_x_272:
[----:B------:R-:W-:Y:S05]  /*1b990*/  BSYNC B1 ;  /* 0x0000000000017941 */ /* 0x000fea0003800000 */
.L_x_271:
        /* <DEDUP_REMOVED lines=13> */
.L_x_274:
[----:B------:R-:W-:Y:S05]  /*1ba70*/  BSYNC B1 ;  /* 0x0000000000017941 */ /* 0x000fea0003800000 */
.L_x_273:
        /* <DEDUP_REMOVED lines=13> */
.L_x_276:
[----:B------:R-:W-:Y:S05]  /*1bb50*/  BSYNC B1 ;  /* 0x0000000000017941 */ /* 0x000fea0003800000 */
.L_x_275:
        /* <DEDUP_REMOVED lines=13> */
.L_x_278:
[----:B------:R-:W-:Y:S05]  /*1bc30*/  BSYNC B1 ;  /* 0x0000000000017941 */ /* 0x000fea0003800000 */
.L_x_277:
        /* <DEDUP_REMOVED lines=13> */
.L_x_280:
[----:B------:R-:W-:Y:S05]  /*1bd10*/  BSYNC B1 ;  /* 0x0000000000017941 */ /* 0x000fea0003800000 */
.L_x_279:
        /* <DEDUP_REMOVED lines=13> */
.L_x_282:
[----:B------:R-:W-:Y:S05]  /*1bdf0*/  BSYNC B1 ;  /* 0x0000000000017941 */ /* 0x000fea0003800000 */
.L_x_281:
        /* <DEDUP_REMOVED lines=13> */
.L_x_284:
[----:B------:R-:W-:Y:S05]  /*1bed0*/  BSYNC B1 ;  /* 0x0000000000017941 */ /* 0x000fea0003800000 */
.L_x_283:
        /* <DEDUP_REMOVED lines=13> */
.L_x_286:
[----:B------:R-:W-:Y:S05]  /*1bfb0*/  BSYNC B1 ;  /* 0x0000000000017941 */ /* 0x000fea0003800000 */
.L_x_285:
        /* <DEDUP_REMOVED lines=13> */
.L_x_288:
[----:B------:R-:W-:Y:S05]  /*1c090*/  BSYNC B1 ;  /* 0x0000000000017941 */ /* 0x000fea0003800000 */
.L_x_287:
        /* <DEDUP_REMOVED lines=13> */
.L_x_290:
[----:B------:R-:W-:Y:S05]  /*1c170*/  BSYNC B1 ;  /* 0x0000000000017941 */ /* 0x000fea0003800000 */
.L_x_289:
        /* <DEDUP_REMOVED lines=13> */
.L_x_292:
[----:B------:R-:W-:Y:S05]  /*1c250*/  BSYNC B1 ;  /* 0x0000000000017941 */ /* 0x000fea0003800000 */
.L_x_291:
        /* <DEDUP_REMOVED lines=13> */
.L_x_294:
[----:B------:R-:W-:Y:S05]  /*1c330*/  BSYNC B1 ;  /* 0x0000000000017941 */ /* 0x000fea0003800000 */
.L_x_293:
[----:B------:R-:W2:Y:S01]  /*1c340*/  LDL.LU R7, [R1+0x24c] ;  /* 0x00024c0001077983 */ /* 0x000ea20000300800 */
[----:B-----5:R-:W-:Y:S01]  /*1c350*/  LOP3.LUT R4, R4, 0xff, RZ, 0xc0, !PT ;  /* 0x000000ff04047812 */ /* 0x020fe200078ec0ff */
[----:B------:R-:W-:Y:S01]  /*1c360*/  BSSY B1, `(.L_x_295) ;  /* 0x0000013000017945 */ /* 0x000fe20003800000 */
[----:B0-----:R-:W-:Y:S02]  /*1c370*/  IADD3 R5, P0, R35, 0x80, RZ ;  /* 0x0000008023057810 */ /* 0x001fe40007f1e0ff */
[----:B------:R-:W-:-:S03]  /*1c380*/  F2FP.F16.E4M3.UNPACK_B R4, R4 ;  /* 0x00000004ff04723e */ /* 0x000fc600020006ff */
[----:B--234-:R-:W-:Y:S01]  /*1c390*/  IMAD.X R2, RZ, RZ, R37, P0 ;  /* 0x000000ffff027224 */ /* 0x01cfe200000e0625 */
[----:B------:R-:W-:Y:S01]  /*1c3a0*/  ISETP.GE.AND P0, PT, R34, 0x81, PT ;  /* 0x000000812200780c */ /* 0x000fe20003f06270 */
[----:B------:R-:W-:Y:S02]  /*1c3b0*/  HADD2.F32 R4, -RZ, R4.H0_H0 ;  /* 0x20000004ff047230 */ /* 0x000fe40000004100 */
[----:B------:R-:W-:Y:S01]  /*1c3c0*/  IMAD R6, R2, UR6, RZ ;  /* 0x0000000602067c24 */ /* 0x000fe2000f8e02ff */
[----:B------:R-:W-:Y:S01]  /*1c3d0*/  ISETP.LT.OR P3, PT, R0, 0x1, !P0 ;  /* 0x000000010000780c */ /* 0x000fe20004761670 */
[----:B------:R-:W-:-:S04]  /*1c3e0*/  IMAD.WIDE.U32 R2, R5, UR6, R38 ;  /* 0x0000000605027c25 */ /* 0x000fc8000f8e0026 */
[----:B------:R-:W-:Y:S01]  /*1c3f0*/  FMUL R4, R4, UR21 ;  /* 0x0000001504047c20 */ /* 0x000fe20008400000 */
[----:B------:R-:W-:Y:S01]  /*1c400*/  IMAD R5, R5, UR7, R6 ;  /* 0x0000000705057c24 */ /* 0x000fe2000f8e0206 */
[----:B------:R-:W-:-:S04]  /*1c410*/  IADD3 R2, P2, R2, UR8, RZ ;  /* 0x0000000802027c10 */ /* 0x000fc8000ff5e0ff */
[----:B------:R-:W-:Y:S01]  /*1c420*/  IADD3.X R3, R3, UR9, R5, P2, !PT ;  /* 0x0000000903037c10 */ /* 0x000fe200097fe405 */
[----:B------:R-:W-:-:S05]  /*1c430*/  FFMA R4, R7, UR20, R4 ;  /* 0x0000001407047c23 */ /* 0x000fca0008000004 */
[----:B------:R-:W-:Y:S02]  /*1c440*/  F2FP.SATFINITE.E4M3.F32.PACK_AB_MERGE_C R7, RZ, R4, RZ ;  /* 0x00000004ff07723e */ /* 0x000fe400048070ff */
[----:B------:R-:W-:-:S03]  /*1c450*/  PRMT R4, RZ, 0x7610, R4 ;  /* 0x00007610ff047816 */ /* 0x000fc60000000004 */
[----:B------:R0:W-:Y:S01]  /*1c460*/  @!P1 STG.E.U8 desc[UR14][R26.64+0xf9], R7 ;  /* 0x0000f9071a009986 */ /* 0x0001e2000c10110e */
[----:B------:R-:W-:Y:S05]  /*1c470*/  @P3 BRA `(.L_x_296) ;  /* 0x0000000000043947 */ /* 0x000fea0003800000 */
[----:B------:R2:W5:Y:S02]  /*1c480*/  LDG.E.U8 R4, desc[UR14][R2.64] ;  /* 0x0000000e02047981 */ /* 0x000564000c1e1100 */
.L_x_296:
[----:B------:R-:W-:Y:S05]  /*1c490*/  BSYNC B1 ;  /* 0x0000000000017941 */ /* 0x000fea0003800000 */
.L_x_295:
[----:B------:R-:W3:Y:S01]  /*1c4a0*/  LDL.LU R5, [R1+0x250] ;  /* 0x0002500001057983 */ /* 0x000ee20000300800 */
        /* <DEDUP_REMOVED lines=12> */
.L_x_298:
[----:B------:R-:W-:Y:S05]  /*1c570*/  BSYNC B1 ;  /* 0x0000000000017941 */ /* 0x000fea0003800000 */
.L_x_297:
[----:B---3--:R-:W3:Y:S01]  /*1c580*/  LDL.LU R5, [R1+0x254] ;  /* 0x0002540001057983 */ /* 0x008ee20000300800 */
[----:B-----5:R-:W-:Y:S01]  /*1c590*/  LOP3.LUT R4, R4, 0xff, RZ, 0xc0, !PT ;  /* 0x000000ff04047812 */ /* 0x020fe200078ec0ff */
[----:B------:R-:W-:Y:S01]  /*1c5a0*/  BSSY B1, `(.L_x_299) ;  /* 0x0000013000017945 */ /* 0x000fe20003800000 */
[----:B------:R-:W-:Y:S02]  /*1c5b0*/  IADD3 R35, P1, R35, 0x88, RZ ;  /* 0x0000008823237810 */ /* 0x000fe40007f3e0ff */
[----:B------:R-:W-:Y:S02]  /*1c5c0*/  F2FP.F16.E4M3.UNPACK_B R4, R4 ;  /* 0x00000004ff04723e */ /* 0x000fe400020006ff */
[----:B------:R-:W-:Y:S01]  /*1c5d0*/  PRMT R6, RZ, 0x7610, R6 ;  /* 0x00007610ff067816 */ /* 0x000fe20000000006 */
[----:B------:R-:W-:Y:S01]  /*1c5e0*/  IMAD.X R36, RZ, RZ, R37, P1 ;  /* 0x000000ffff247224 */ /* 0x000fe200008e0625 */
[----:B------:R-:W-:Y:S01]  /*1c5f0*/  ISETP.GE.AND P1, PT, R34, 0x89, PT ;  /* 0x000000892200780c */ /* 0x000fe20003f26270 */
[----:B------:R-:W-:-:S02]  /*1c600*/  HADD2.F32 R4, -RZ, R4.H0_H0 ;  /* 0x20000004ff047230 */ /* 0x000fc40000004100 */
[----:B------:R-:W-:Y:S01]  /*1c610*/  IMAD R36, R36, UR6, RZ ;  /* 0x0000000624247c24 */ /* 0x000fe2000f8e02ff */
[----:B------:R-:W-:Y:S01]  /*1c620*/  ISETP.LT.OR P5, PT, R0, 0x1, !P1 ;  /* 0x000000010000780c */ /* 0x000fe20004fa1670 */
[----:B------:R-:W-:-:S04]  /*1c630*/  IMAD.WIDE.U32 R38, R35, UR6, R38 ;  /* 0x0000000623267c25 */ /* 0x000fc8000f8e0026 */
[----:B------:R-:W-:Y:S01]  /*1c640*/  FMUL R4, R4, UR21 ;  /* 0x0000001504047c20 */ /* 0x000fe20008400000 */
[----:B------:R-:W-:-:S03]  /*1c650*/  IMAD R35, R35, UR7, R36 ;  /* 0x0000000723237c24 */ /* 0x000fc6000f8e0224 */
[----:B---3--:R-:W-:Y:S01]  /*1c660*/  FFMA R5, R5, UR20, R4 ;  /* 0x0000001405057c23 */ /* 0x008fe20008000004 */
[----:B------:R-:W-:-:S04]  /*1c670*/  IADD3 R4, P3, R38, UR8, RZ ;  /* 0x0000000826047c10 */ /* 0x000fc8000ff7e0ff */
[----:B0-----:R-:W-:Y:S02]  /*1c680*/  F2FP.SATFINITE.E4M3.F32.PACK_AB_MERGE_C R7, RZ, R5, RZ ;  /* 0x00000005ff07723e */ /* 0x001fe400048070ff */
[----:B------:R-:W-:-:S03]  /*1c690*/  IADD3.X R5, R39, UR9, R35, P3, !PT ;  /* 0x0000000927057c10 */ /* 0x000fc60009ffe423 */
[----:B------:R0:W-:Y:S01]  /*1c6a0*/  @!P2 STG.E.U8 desc[UR14][R30.64+0x1], R7 ;  /* 0x000001071e00a986 */ /* 0x0001e2000c10110e */
[----:B------:R-:W-:Y:S05]  /*1c6b0*/  @P5 BRA `(.L_x_300) ;  /* 0x0000000000045947 */ /* 0x000fea0003800000 */
[----:B------:R3:W5:Y:S02]  /*1c6c0*/  LDG.E.U8 R6, desc[UR14][R4.64] ;  /* 0x0000000e04067981 */ /* 0x000764000c1e1100 */
.L_x_300:
[----:B------:R-:W-:Y:S05]  /*1c6d0*/  BSYNC B1 ;  /* 0x0000000000017941 */ /* 0x000fea0003800000 */
.L_x_299:
        /* <DEDUP_REMOVED lines=13> */
.L_x_302:
[----:B------:R-:W-:Y:S05]  /*1c7b0*/  BSYNC B1 ;  /* 0x0000000000017941 */ /* 0x000fea0003800000 */
.L_x_301:
        /* <DEDUP_REMOVED lines=13> */
.L_x_304:
[----:B------:R-:W-:Y:S05]  /*1c890*/  BSYNC B1 ;  /* 0x0000000000017941 */ /* 0x000fea0003800000 */
.L_x_303:
        /* <DEDUP_REMOVED lines=13> */
.L_x_306:
[----:B------:R-:W-:Y:S05]  /*1c970*/  BSYNC B1 ;  /* 0x0000000000017941 */ /* 0x000fea0003800000 */
.L_x_305:
        /* <DEDUP_REMOVED lines=13> */
.L_x_308:
[----:B------:R-:W-:Y:S05]  /*1ca50*/  BSYNC B1 ;  /* 0x0000000000017941 */ /* 0x000fea0003800000 */
.L_x_307:
        /* <DEDUP_REMOVED lines=13> */
.L_x_310:
[----:B------:R-:W-:Y:S05]  /*1cb30*/  BSYNC B1 ;  /* 0x0000000000017941 */ /* 0x000fea0003800000 */
.L_x_309:
        /* <DEDUP_REMOVED lines=13> */
.L_x_312:
[----:B------:R-:W-:Y:S05]  /*1cc10*/  BSYNC B1 ;  /* 0x0000000000017941 */ /* 0x000fea0003800000 */
.L_x_311:
        /* <DEDUP_REMOVED lines=13> */
.L_x_314:
[----:B------:R-:W-:Y:S05]  /*1ccf0*/  BSYNC B1 ;  /* 0x0000000000017941 */ /* 0x000fea0003800000 */
.L_x_313:
        /* <DEDUP_REMOVED lines=13> */
.L_x_316:
[----:B------:R-:W-:Y:S05]  /*1cdd0*/  BSYNC B1 ;  /* 0x0000000000017941 */ /* 0x000fea0003800000 */
.L_x_315:
        /* <DEDUP_REMOVED lines=13> */
.L_x_318:
[----:B------:R-:W-:Y:S05]  /*1ceb0*/  BSYNC B1 ;  /* 0x0000000000017941 */ /* 0x000fea0003800000 */
.L_x_317:
        /* <DEDUP_REMOVED lines=13> */
.L_x_320:
[----:B------:R-:W-:Y:S05]  /*1cf90*/  BSYNC B1 ;  /* 0x0000000000017941 */ /* 0x000fea0003800000 */
.L_x_319:
        /* <DEDUP_REMOVED lines=13> */
.L_x_322:
[----:B------:R-:W-:Y:S05]  /*1d070*/  BSYNC B1 ;  /* 0x0000000000017941 */ /* 0x000fea0003800000 */
.L_x_321:
        /* <DEDUP_REMOVED lines=13> */
.L_x_324:
[----:B------:R-:W-:Y:S05]  /*1d150*/  BSYNC B1 ;  /* 0x0000000000017941 */ /* 0x000fea0003800000 */
.L_x_323:
        /* <DEDUP_REMOVED lines=13> */
.L_x_326:
[----:B------:R-:W-:Y:S05]  /*1d230*/  BSYNC B1 ;  /* 0x0000000000017941 */ /* 0x000fea0003800000 */
.L_x_325:
        /* <DEDUP_REMOVED lines=13> */
.L_x_328:
[----:B------:R-:W-:Y:S05]  /*1d310*/  BSYNC B1 ;  /* 0x0000000000017941 */ /* 0x000fea0003800000 */
.L_x_327:
        /* <DEDUP_REMOVED lines=13> */
.L_x_330:
[----:B------:R-:W-:Y:S05]  /*1d3f0*/  BSYNC B1 ;  /* 0x0000000000017941 */ /* 0x000fea0003800000 */
.L_x_329:
        /* <DEDUP_REMOVED lines=13> */
.L_x_332:
[----:B------:R-:W-:Y:S05]  /*1d4d0*/  BSYNC B1 ;  /* 0x0000000000017941 */ /* 0x000fea0003800000 */
.L_x_331:
        /* <DEDUP_REMOVED lines=13> */
.L_x_334:
[----:B------:R-:W-:Y:S05]  /*1d5b0*/  BSYNC B1 ;  /* 0x0000000000017941 */ /* 0x000fea0003800000 */
.L_x_333:
        /* <DEDUP_REMOVED lines=13> */
.L_x_336:
[----:B------:R-:W-:Y:S05]  /*1d690*/  BSYNC B1 ;  /* 0x0000000000017941 */ /* 0x000fea0003800000 */
.L_x_335:
        /* <DEDUP_REMOVED lines=13> */
.L_x_338:
[----:B------:R-:W-:Y:S05]  /*1d770*/  BSYNC B1 ;  /* 0x0000000000017941 */ /* 0x000fea0003800000 */
.L_x_337:
        /* <DEDUP_REMOVED lines=13> */
.L_x_340:
[----:B------:R-:W-:Y:S05]  /*1d850*/  BSYNC B1 ;  /* 0x0000000000017941 */ /* 0x000fea0003800000 */
.L_x_339:
        /* <DEDUP_REMOVED lines=13> */
.L_x_342:
[----:B------:R-:W-:Y:S05]  /*1d930*/  BSYNC B1 ;  /* 0x0000000000017941 */ /* 0x000fea0003800000 */
.L_x_341:
        /* <DEDUP_REMOVED lines=13> */
.L_x_344:
[----:B------:R-:W-:Y:S05]  /*1da10*/  BSYNC B1 ;  /* 0x0000000000017941 */ /* 0x000fea0003800000 */
.L_x_343:
        /* <DEDUP_REMOVED lines=13> */
.L_x_346:
[----:B------:R-:W-:Y:S05]  /*1daf0*/  BSYNC B1 ;  /* 0x0000000000017941 */ /* 0x000fea0003800000 */
.L_x_345:
        /* <DEDUP_REMOVED lines=13> */
.L_x_348:
[----:B------:R-:W-:Y:S05]  /*1dbd0*/  BSYNC B1 ;  /* 0x0000000000017941 */ /* 0x000fea0003800000 */
.L_x_347:
        /* <DEDUP_REMOVED lines=13> */
.L_x_350:
[----:B------:R-:W-:Y:S05]  /*1dcb0*/  BSYNC B1 ;  /* 0x0000000000017941 */ /* 0x000fea0003800000 */
.L_x_349:
        /* <DEDUP_REMOVED lines=13> */
.L_x_352:
[----:B------:R-:W-:Y:S05]  /*1dd90*/  BSYNC B1 ;  /* 0x0000000000017941 */ /* 0x000fea0003800000 */
.L_x_351:
        /* <DEDUP_REMOVED lines=13> */
.L_x_354:
[----:B------:R-:W-:Y:S05]  /*1de70*/  BSYNC B1 ;  /* 0x0000000000017941 */ /* 0x000fea0003800000 */
.L_x_353:
        /* <DEDUP_REMOVED lines=13> */
.L_x_356:
[----:B------:R-:W-:Y:S05]  /*1df50*/  BSYNC B1 ;  /* 0x0000000000017941 */ /* 0x000fea0003800000 */
.L_x_355:
        /* <DEDUP_REMOVED lines=13> */
.L_x_358:
[----:B------:R-:W-:Y:S05]  /*1e030*/  BSYNC B1 ;  /* 0x0000000000017941 */ /* 0x000fea0003800000 */
.L_x_357:
        /* <DEDUP_REMOVED lines=13> */
.L_x_360:
[----:B------:R-:W-:Y:S05]  /*1e110*/  BSYNC B1 ;  /* 0x0000000000017941 */ /* 0x000fea0003800000 */
.L_x_359:
        /* <DEDUP_REMOVED lines=13> */
.L_x_362:
[----:B------:R-:W-:Y:S05]  /*1e1f0*/  BSYNC B1 ;  /* 0x0000000000017941 */ /* 0x000fea0003800000 */
.L_x_361:
        /* <DEDUP_REMOVED lines=13> */
.L_x_364:
[----:B------:R-:W-:Y:S05]  /*1e2d0*/  BSYNC B1 ;  /* 0x0000000000017941 */ /* 0x000fea0003800000 */
.L_x_363:
        /* <DEDUP_REMOVED lines=13> */
.L_x_366:
[----:B------:R-:W-:Y:S05]  /*1e3b0*/  BSYNC B1 ;  /* 0x0000000000017941 */ /* 0x000fea0003800000 */
.L_x_365:
        /* <DEDUP_REMOVED lines=13> */
.L_x_368:
[----:B------:R-:W-:Y:S05]  /*1e490*/  BSYNC B1 ;  /* 0x0000000000017941 */ /* 0x000fea0003800000 */
.L_x_367:
        /* <DEDUP_REMOVED lines=13> */
.L_x_370:
[----:B------:R-:W-:Y:S05]  /*1e570*/  BSYNC B1 ;  /* 0x0000000000017941 */ /* 0x000fea0003800000 */
.L_x_369:
        /* <DEDUP_REMOVED lines=13> */
.L_x_372:
[----:B------:R-:W-:Y:S05]  /*1e650*/  BSYNC B1 ;  /* 0x0000000000017941 */ /* 0x000fea0003800000 */
.L_x_371:
        /* <DEDUP_REMOVED lines=13> */
.L_x_374:
[----:B------:R-:W-:Y:S05]  /*1e730*/  BSYNC B1 ;  /* 0x0000000000017941 */ /* 0x000fea0003800000 */
.L_x_373:
        /* <DEDUP_REMOVED lines=13> */
.L_x_376:
[----:B------:R-:W-:Y:S05]  /*1e810*/  BSYNC B1 ;  /* 0x0000000000017941 */ /* 0x000fea0003800000 */
.L_x_375:
        /* <DEDUP_REMOVED lines=13> */
.L_x_378:
[----:B------:R-:W-:Y:S05]  /*1e8f0*/  BSYNC B1 ;  /* 0x0000000000017941 */ /* 0x000fea0003800000 */
.L_x_377:
        /* <DEDUP_REMOVED lines=13> */
.L_x_380:
[----:B------:R-:W-:Y:S05]  /*1e9d0*/  BSYNC B1 ;  /* 0x0000000000017941 */ /* 0x000fea0003800000 */
.L_x_379:
        /* <DEDUP_REMOVED lines=13> */
.L_x_382:
[----:B------:R-:W-:Y:S05]  /*1eab0*/  BSYNC B1 ;  /* 0x0000000000017941 */ /* 0x000fea0003800000 */
.L_x_381:
        /* <DEDUP_REMOVED lines=13> */
.L_x_384:
[----:B------:R-:W-:Y:S05]  /*1eb90*/  BSYNC B1 ;  /* 0x0000000000017941 */ /* 0x000fea0003800000 */
.L_x_383:
        /* <DEDUP_REMOVED lines=13> */
.L_x_386:
[----:B------:R-:W-:Y:S05]  /*1ec70*/  BSYNC B1 ;  /* 0x0000000000017941 */ /* 0x000fea0003800000 */
.L_x_385:
        /* <DEDUP_REMOVED lines=13> */
.L_x_388:
[----:B------:R-:W-:Y:S05]  /*1ed50*/  BSYNC B1 ;  /* 0x0000000000017941 */ /* 0x000fea0003800000 */
.L_x_387:
        /* <DEDUP_REMOVED lines=13> */
.L_x_390:
[----:B------:R-:W-:Y:S05]  /*1ee30*/  BSYNC B1 ;  /* 0x0000000000017941 */ /* 0x000fea0003800000 */
.L_x_389:
        /* <DEDUP_REMOVED lines=13> */
.L_x_392:
[----:B------:R-:W-:Y:S05]  /*1ef10*/  BSYNC B1 ;  /* 0x0000000000017941 */ /* 0x000fea0003800000 */
.L_x_391:
        /* <DEDUP_REMOVED lines=13> */
.L_x_394:
[----:B------:R-:W-:Y:S05]  /*1eff0*/  BSYNC B1 ;  /* 0x0000000000017941 */ /* 0x000fea0003800000 */
.L_x_393:
        /* <DEDUP_REMOVED lines=13> */
.L_x_396:
[----:B------:R-:W-:Y:S05]  /*1f0d0*/  BSYNC B1 ;  /* 0x0000000000017941 */ /* 0x000fea0003800000 */
.L_x_395:
        /* <DEDUP_REMOVED lines=13> */
.L_x_398:
[----:B------:R-:W-:Y:S05]  /*1f1b0*/  BSYNC B1 ;  /* 0x0000000000017941 */ /* 0x000fea0003800000 */
.L_x_397:
        /* <DEDUP_REMOVED lines=13> */
.L_x_400:
[----:B------:R-:W-:Y:S05]  /*1f290*/  BSYNC B1 ;  /* 0x0000000000017941 */ /* 0x000fea0003800000 */
.L_x_399:
        /* <DEDUP_REMOVED lines=13> */
.L_x_402:
[----:B------:R-:W-:Y:S05]  /*1f370*/  BSYNC B1 ;  /* 0x0000000000017941 */ /* 0x000fea0003800000 */
.L_x_401:
        /* <DEDUP_REMOVED lines=13> */
.L_x_404:
[----:B------:R-:W-:Y:S05]  /*1f450*/  BSYNC B1 ;  /* 0x0000000000017941 */ /* 0x000fea0003800000 */
.L_x_403:
        /* <DEDUP_REMOVED lines=13> */
.L_x_406:
[----:B------:R-:W-:Y:S05]  /*1f530*/  BSYNC B1 ;  /* 0x0000000000017941 */ /* 0x000fea0003800000 */
.L_x_405:
        /* <DEDUP_REMOVED lines=13> */
.L_x_408:
[----:B------:R-:W-:Y:S05]  /*1f610*/  BSYNC B1 ;  /* 0x0000000000017941 */ /* 0x000fea0003800000 */
.L_x_407:
        /* <DEDUP_REMOVED lines=13> */
.L_x_410:
[----:B------:R-:W-:Y:S05]  /*1f6f0*/  BSYNC B1 ;  /* 0x0000000000017941 */ /* 0x000fea0003800000 */
.L_x_409:
        /* <DEDUP_REMOVED lines=13> */
.L_x_412:
[----:B------:R-:W-:Y:S05]  /*1f7d0*/  BSYNC B1 ;  /* 0x0000000000017941 */ /* 0x000fea0003800000 */
.L_x_411:
        /* <DEDUP_REMOVED lines=13> */
.L_x_414:
[----:B------:R-:W-:Y:S05]  /*1f8b0*/  BSYNC B1 ;  /* 0x0000000000017941 */ /* 0x000fea0003800000 */
.L_x_413:
        /* <DEDUP_REMOVED lines=13> */
.L_x_416:
[----:B------:R-:W-:Y:S05]  /*1f990*/  BSYNC B1 ;  /* 0x0000000000017941 */ /* 0x000fea0003800000 */
.L_x_415:
        /* <DEDUP_REMOVED lines=13> */
.L_x_418:
[----:B------:R-:W-:Y:S05]  /*1fa70*/  BSYNC B1 ;  /* 0x0000000000017941 */ /* 0x000fea0003800000 */
.L_x_417:
        /* <DEDUP_REMOVED lines=13> */
.L_x_420:
[----:B------:R-:W-:Y:S05]  /*1fb50*/  BSYNC B1 ;  /* 0x0000000000017941 */ /* 0x000fea0003800000 */
.L_x_419:
        /* <DEDUP_REMOVED lines=13> */
.L_x_422:
[----:B------:R-:W-:Y:S05]  /*1fc30*/  BSYNC B1 ;  /* 0x0000000000017941 */ /* 0x000fea0003800000 */
.L_x_421:
        /* <DEDUP_REMOVED lines=13> */
.L_x_424:
[----:B------:R-:W-:Y:S05]  /*1fd10*/  BSYNC B1 ;  /* 0x0000000000017941 */ /* 0x000fea0003800000 */
.L_x_423:
        /* <DEDUP_REMOVED lines=13> */
.L_x_426:
[----:B------:R-:W-:Y:S05]  /*1fdf0*/  BSYNC B1 ;  /* 0x0000000000017941 */ /* 0x000fea0003800000 */
.L_x_425:
        /* <DEDUP_REMOVED lines=13> */
.L_x_428:
[----:B------:R-:W-:Y:S05]  /*1fed0*/  BSYNC B1 ;  /* 0x0000000000017941 */ /* 0x000fea0003800000 */
.L_x_427:
        /* <DEDUP_REMOVED lines=13> */
.L_x_430:
[----:B------:R-:W-:Y:S05]  /*1ffb0*/  BSYNC B1 ;  /* 0x0000000000017941 */ /* 0x000fea0003800000 */
.L_x_429:
        /* <DEDUP_REMOVED lines=13> */
.L_x_432:
[----:B------:R-:W-:Y:S05]  /*20090*/  BSYNC B1 ;  /* 0x0000000000017941 */ /* 0x000fea0003800000 */
.L_x_431:
        /* <DEDUP_REMOVED lines=13> */
.L_x_434:
[----:B------:R-:W-:Y:S05]  /*20170*/  BSYNC B1 ;  /* 0x0000000000017941 */ /* 0x000fea0003800000 */
.L_x_433:
        /* <DEDUP_REMOVED lines=13> */
.L_x_436:
[----:B------:R-:W-:Y:S05]  /*20250*/  BSYNC B1 ;  /* 0x0000000000017941 */ /* 0x000fea0003800000 */
.L_x_435:
        /* <DEDUP_REMOVED lines=13> */
.L_x_438:
[----:B------:R-:W-:Y:S05]  /*20330*/  BSYNC B1 ;  /* 0x0000000000017941 */ /* 0x000fea0003800000 */
.L_x_437:
        /* <DEDUP_REMOVED lines=13> */
.L_x_440:
[----:B------:R-:W-:Y:S05]  /*20410*/  BSYNC B1 ;  /* 0x0000000000017941 */ /* 0x000fea0003800000 */
.L_x_439:
        /* <DEDUP_REMOVED lines=13> */
.L_x_442:
[----:B------:R-:W-:Y:S05]  /*204f0*/  BSYNC B1 ;  /* 0x0000000000017941 */ /* 0x000fea0003800000 */
.L_x_441:
        /* <DEDUP_REMOVED lines=13> */
.L_x_444:
[----:B------:R-:W-:Y:S05]  /*205d0*/  BSYNC B1 ;  /* 0x0000000000017941 */ /* 0x000fea0003800000 */
.L_x_443:
        /* <DEDUP_REMOVED lines=13> */
.L_x_446:
[----:B------:R-:W-:Y:S05]  /*206b0*/  BSYNC B1 ;  /* 0x0000000000017941 */ /* 0x000fea0003800000 */
.L_x_445:
        /* <DEDUP_REMOVED lines=13> */
.L_x_448:
[----:B------:R-:W-:Y:S05]  /*20790*/  BSYNC B1 ;  /* 0x0000000000017941 */ /* 0x000fea0003800000 */
.L_x_447:
        /* <DEDUP_REMOVED lines=13> */
.L_x_450:
[----:B------:R-:W-:Y:S05]  /*20870*/  BSYNC B1 ;  /* 0x0000000000017941 */ /* 0x000fea0003800000 */
.L_x_449:
        /* <DEDUP_REMOVED lines=13> */
.L_x_452:
[----:B------:R-:W-:Y:S05]  /*20950*/  BSYNC B1 ;  /* 0x0000000000017941 */ /* 0x000fea0003800000 */
.L_x_451:
        /* <DEDUP_REMOVED lines=13> */
.L_x_454:
[----:B------:R-:W-:Y:S05]  /*20a30*/  BSYNC B1 ;  /* 0x0000000000017941 */ /* 0x000fea0003800000 */
.L_x_453:
        /* <DEDUP_REMOVED lines=13> */
.L_x_456:
[----:B------:R-:W-:Y:S05]  /*20b10*/  BSYNC B1 ;  /* 0x0000000000017941 */ /* 0x000fea0003800000 */
.L_x_455:
        /* <DEDUP_REMOVED lines=13> */
.L_x_458:
[----:B------:R-:W-:Y:S05]  /*20bf0*/  BSYNC B1 ;  /* 0x0000000000017941 */ /* 0x000fea0003800000 */
.L_x_457:
        /* <DEDUP_REMOVED lines=13> */
.L_x_460:
[----:B------:R-:W-:Y:S05]  /*20cd0*/  BSYNC B1 ;  /* 0x0000000000017941 */ /* 0x000fea0003800000 */
.L_x_459:
        /* <DEDUP_REMOVED lines=13> */
.L_x_462:
[----:B------:R-:W-:Y:S05]  /*20db0*/  BSYNC B1 ;  /* 0x0000000000017941 */ /* 0x000fea0003800000 */
.L_x_461:
        /* <DEDUP_REMOVED lines=13> */
.L_x_464:
[----:B------:R-:W-:Y:S05]  /*20e90*/  BSYNC B1 ;  /* 0x0000000000017941 */ /* 0x000fea0003800000 */
.L_x_463:
        /* <DEDUP_REMOVED lines=13> */
.L_x_466:
[----:B------:R-:W-:Y:S05]  /*20f70*/  BSYNC B1 ;  /* 0x0000000000017941 */ /* 0x000fea0003800000 */
.L_x_465:
        /* <DEDUP_REMOVED lines=13> */
.L_x_468:
[----:B------:R-:W-:Y:S05]  /*21050*/  BSYNC B1 ;  /* 0x0000000000017941 */ /* 0x000fea0003800000 */
.L_x_467:
        /* <DEDUP_REMOVED lines=13> */
.L_x_470:
[----:B------:R-:W-:Y:S05]  /*21130*/  BSYNC B1 ;  /* 0x0000000000017941 */ /* 0x000fea0003800000 */
.L_x_469:
        /* <DEDUP_REMOVED lines=13> */
.L_x_472:
[----:B------:R-:W-:Y:S05]  /*21210*/  BSYNC B1 ;  /* 0x0000000000017941 */ /* 0x000fea0003800000 */
.L_x_471:
        /* <DEDUP_REMOVED lines=13> */
.L_x_474:
[----:B------:R-:W-:Y:S05]  /*212f0*/  BSYNC B1 ;  /* 0x0000000000017941 */ /* 0x000fea0003800000 */
.L_x_473:
        /* <DEDUP_REMOVED lines=13> */
.L_x_476:
[----:B------:R-:W-:Y:S05]  /*213d0*/  BSYNC B1 ;  /* 0x0000000000017941 */ /* 0x000fea0003800000 */
.L_x_475:
        /* <DEDUP_REMOVED lines=13> */
.L_x_478:
[----:B------:R-:W-:Y:S05]  /*214b0*/  BSYNC B1 ;  /* 0x0000000000017941 */ /* 0x000fea0003800000 */
.L_x_477:
        /* <DEDUP_REMOVED lines=13> */
.L_x_480:
[----:B------:R-:W-:Y:S05]  /*21590*/  BSYNC B1 ;  /* 0x0000000000017941 */ /* 0x000fea0003800000 */
.L_x_479:
        /* <DEDUP_REMOVED lines=13> */
.L_x_482:
[----:B------:R-:W-:Y:S05]  /*21670*/  BSYNC B1 ;  /* 0x0000000000017941 */ /* 0x000fea0003800000 */
.L_x_481:
        /* <DEDUP_REMOVED lines=13> */
.L_x_484:
[----:B------:R-:W-:Y:S05]  /*21750*/  BSYNC B1 ;  /* 0x0000000000017941 */ /* 0x000fea0003800000 */
.L_x_483:
        /* <DEDUP_REMOVED lines=13> */
.L_x_486:
[----:B------:R-:W-:Y:S05]  /*21830*/  BSYNC B1 ;  /* 0x0000000000017941 */ /* 0x000fea0003800000 */
.L_x_485:
        /* <DEDUP_REMOVED lines=13> */
.L_x_488:
[----:B------:R-:W-:Y:S05]  /*21910*/  BSYNC B1 ;  /* 0x0000000000017941 */ /* 0x000fea0003800000 */
.L_x_487:
        /* <DEDUP_REMOVED lines=13> */
.L_x_490:
[----:B------:R-:W-:Y:S05]  /*219f0*/  BSYNC B1 ;  /* 0x0000000000017941 */ /* 0x000fea0003800000 */
.L_x_489:
        /* <DEDUP_REMOVED lines=13> */
.L_x_492:
[----:B------:R-:W-:Y:S05]  /*21ad0*/  BSYNC B1 ;  /* 0x0000000000017941 */ /* 0x000fea0003800000 */
.L_x_491:
        /* <DEDUP_REMOVED lines=13> */
.L_x_494:
[----:B------:R-:W-:Y:S05]  /*21bb0*/  BSYNC B1 ;  /* 0x0000000000017941 */ /* 0x000fea0003800000 */
.L_x_493:
        /* <DEDUP_REMOVED lines=13> */
.L_x_496:
[----:B------:R-:W-:Y:S05]  /*21c90*/  BSYNC B1 ;  /* 0x0000000000017941 */ /* 0x000fea0003800000 */
.L_x_495:
        /* <DEDUP_REMOVED lines=13> */
.L_x_498:
[----:B------:R-:W-:Y:S05]  /*21d70*/  BSYNC B1 ;  /* 0x0000000000017941 */ /* 0x000fea0003800000 */
.L_x_497:
        /* <DEDUP_REMOVED lines=13> */
.L_x_500:
[----:B------:R-:W-:Y:S05]  /*21e50*/  BSYNC B1 ;  /* 0x0000000000017941 */ /* 0x000fea0003800000 */
.L_x_499:
        /* <DEDUP_REMOVED lines=13> */
.L_x_502:
[----:B------:R-:W-:Y:S05]  /*21f30*/  BSYNC B1 ;  /* 0x0000000000017941 */ /* 0x000fea0003800000 */
.L_x_501:
        /* <DEDUP_REMOVED lines=13> */
.L_x_504:
[----:B------:R-:W-:Y:S05]  /*22010*/  BSYNC B1 ;  /* 0x0000000000017941 */ /* 0x000fea0003800000 */
.L_x_503:
        /* <DEDUP_REMOVED lines=13> */
.L_x_506:
[----:B------:R-:W-:Y:S05]  /*220f0*/  BSYNC B1 ;  /* 0x0000000000017941 */ /* 0x000fea0003800000 */
.L_x_505:
        /* <DEDUP_REMOVED lines=13> */
.L_x_508:
[----:B------:R-:W-:Y:S05]  /*221d0*/  BSYNC B1 ;  /* 0x0000000000017941 */ /* 0x000fea0003800000 */
.L_x_507:
        /* <DEDUP_REMOVED lines=13> */
.L_x_510:
[----:B------:R-:W-:Y:S05]  /*222b0*/  BSYNC B1 ;  /* 0x0000000000017941 */ /* 0x000fea0003800000 */
.L_x_509:
        /* <DEDUP_REMOVED lines=13> */
.L_x_512:
[----:B------:R-:W-:Y:S05]  /*22390*/  BSYNC B1 ;  /* 0x0000000000017941 */ /* 0x000fea0003800000 */
.L_x_511:
        /* <DEDUP_REMOVED lines=13> */
.L_x_514:
[----:B------:R-:W-:Y:S05]  /*22470*/  BSYNC B1 ;  /* 0x0000000000017941 */ /* 0x000fea0003800000 */
.L_x_513:
        /* <DEDUP_REMOVED lines=13> */
.L_x_516:
[----:B------:R-:W-:Y:S05]  /*22550*/  BSYNC B1 ;  /* 0x0000000000017941 */ /* 0x000fea0003800000 */
.L_x_515:
        /* <DEDUP_REMOVED lines=13> */
.L_x_518:
[----:B------:R-:W-:Y:S05]  /*22630*/  BSYNC B1 ;  /* 0x0000000000017941 */ /* 0x000fea0003800000 */
.L_x_517:
        /* <DEDUP_REMOVED lines=13> */
.L_x_520:
[----:B------:R-:W-:Y:S05]  /*22710*/  BSYNC B1 ;  /* 0x0000000000017941 */ /* 0x000fea0003800000 */
.L_x_519:
        /* <DEDUP_REMOVED lines=13> */
.L_x_522:
[----:B------:R-:W-:Y:S05]  /*227f0*/  BSYNC B1 ;  /* 0x0000000000017941 */ /* 0x000fea0003800000 */
.L_x_521:
        /* <DEDUP_REMOVED lines=13> */
.L_x_524:
[----:B------:R-:W-:Y:S05]  /*228d0*/  BSYNC B1 ;  /* 0x0000000000017941 */ /* 0x000fea0003800000 */
.L_x_523:
        /* <DEDUP_REMOVED lines=13> */
.L_x_526:
[----:B------:R-:W-:Y:S05]  /*229b0*/  BSYNC B1 ;  /* 0x0000000000017941 */ /* 0x000fea0003800000 */
.L_x_525:
        /* <DEDUP_REMOVED lines=13> */
.L_x_528:
[----:B------:R-:W-:Y:S05]  /*22a90*/  BSYNC B1 ;  /* 0x0000000000017941 */ /* 0x000fea0003800000 */
.L_x_527:
        /* <DEDUP_REMOVED lines=13> */
.L_x_530:
[----:B------:R-:W-:Y:S05]  /*22b70*/  BSYNC B1 ;  /* 0x0000000000017941 */ /* 0x000fea0003800000 */
.L_x_529:
        /* <DEDUP_REMOVED lines=13> */
.L_x_532:
[----:B------:R-:W-:Y:S05]  /*22c50*/  BSYNC B1 ;  /* 0x0000000000017941 */ /* 0x000fea0003800000 */
.L_x_531:
        /* <DEDUP_REMOVED lines=13> */
.L_x_534:
[----:B------:R-:W-:Y:S05]  /*22d30*/  BSYNC B1 ;  /* 0x0000000000017941 */ /* 0x000fea0003800000 */
.L_x_533:
        /* <DEDUP_REMOVED lines=13> */
.L_x_536:
[----:B------:R-:W-:Y:S05]  /*22e10*/  BSYNC B1 ;  /* 0x0000000000017941 */ /* 0x000fea0003800000 */
.L_x_535:
        /* <DEDUP_REMOVED lines=13> */
.L_x_538:
[----:B------:R-:W-:Y:S05]  /*22ef0*/  BSYNC B1 ;  /* 0x0000000000017941 */ /* 0x000fea0003800000 */
.L_x_537:
        /* <DEDUP_REMOVED lines=13> */
.L_x_540:
[----:B------:R-:W-:Y:S05]  /*22fd0*/  BSYNC B1 ;  /* 0x0000000000017941 */ /* 0x000fea0003800000 */
.L_x_539:
        /* <DEDUP_REMOVED lines=13> */
.L_x_542:
[----:B------:R-:W-:Y:S05]  /*230b0*/  BSYNC B1 ;  /* 0x0000000000017941 */ /* 0x000fea0003800000 */
.L_x_541:
        /* <DEDUP_REMOVED lines=13> */
.L_x_544:
[----:B------:R-:W-:Y:S05]  /*23190*/  BSYNC B1 ;  /* 0x0000000000017941 */ /* 0x000fea0003800000 */
.L_x_543:
        /* <DEDUP_REMOVED lines=13> */
.L_x_546:
[----:B------:R-:W-:Y:S05]  /*23270*/  BSYNC B1 ;  /* 0x0000000000017941 */ /* 0x000fea0003800000 */
.L_x_545:
[----:B--234-:R-:W2:Y:S01]  /*23280*/  LDL.LU R3, [R1+0x444] ;  /* 0x0004440001037983 */ /* 0x01cea20000300800 */
[----:B-----5:R-:W-:Y:S01]  /*23290*/  LOP3.LUT R6, R6, 0xff, RZ, 0xc0, !PT ;  /* 0x000000ff06067812 */ /* 0x020fe200078ec0ff */
[----:B------:R-:W-:Y:S01]  /*232a0*/  BSSY B1, `(.L_x_547) ;  /* 0x000000b000017945 */ /* 0x000fe20003800000 */
[----:B------:R-:W-:Y:S02]  /*232b0*/  ISETP.LT.OR P2, PT, R0, 0xf9, !P1 ;  /* 0x000000f90000780c */ /* 0x000fe40004f41670 */
[----:B------:R-:W-:Y:S02]  /*232c0*/  F2FP.F16.E4M3.UNPACK_B R6, R6 ;  /* 0x00000006ff06723e */ /* 0x000fe400020006ff */
[----:B------:R-:W-:-:S03]  /*232d0*/  PRMT R2, RZ, 0x7610, R2 ;  /* 0x00007610ff027816 */ /* 0x000fc60000000002 */
[----:B------:R-:W-:-:S05]  /*232e0*/  HADD2.F32 R6, -RZ, R6.H0_H0 ;  /* 0x20000006ff067230 */ /* 0x000fca0000004100 */
[----:B------:R-:W-:-:S04]  /*232f0*/  FMUL R6, R6, UR21 ;  /* 0x0000001506067c20 */ /* 0x000fc80008400000 */
[----:B--2---:R-:W-:-:S05]  /*23300*/  FFMA R6, R3, UR20, R6 ;  /* 0x0000001403067c23 */ /* 0x004fca0008000006 */
[----:B------:R-:W-:-:S05]  /*23310*/  F2FP.SATFINITE.E4M3.F32.PACK_AB_MERGE_C R3, RZ, R6, RZ ;  /* 0x00000006ff03723e */ /* 0x000fca00048070ff */
[----:B------:R2:W-:Y:S01]  /*23320*/  @!P0 STG.E.U8 desc[UR14][R30.64+0xf9], R3 ;  /* 0x0000f9031e008986 */ /* 0x0005e2000c10110e */
[----:B------:R-:W-:Y:S05]  /*23330*/  @P2 BRA `(.L_x_548) ;  /* 0x0000000000042947 */ /* 0x000fea0003800000 */
[----:B------:R3:W5:Y:S02]  /*23340*/  LDG.E.U8 R2, desc[UR14][R4.64+0xf8] ;  /* 0x0000f80e04027981 */ /* 0x000764000c1e1100 */
.L_x_548:
[----:B------:R-:W-:Y:S05]  /*23350*/  BSYNC B1 ;  /* 0x0000000000017941 */ /* 0x000fea0003800000 */
.L_x_547:
[----:B--2---:R-:W2:Y:S01]  /*23360*/  LDL.LU R3, [R1+0x448] ;  /* 0x0004480001037983 */ /* 0x004ea20000300800 */
        /* <DEDUP_REMOVED lines=12> */
.L_x_550:
[----:B------:R-:W-:Y:S05]  /*23430*/  BSYNC B1 ;  /* 0x0000000000017941 */ /* 0x000fea0003800000 */
.L_x_549:
[----:B------:R-:W-:Y:S05]  /*23440*/  @P1 BRA `(.L_x_551) ;  /* 0x0000004800841947 */ /* 0x000fea0003800000 */
[----:B------:R-:W2:Y:S01]  /*23450*/  LDL.LU R2, [R1+0x44c] ;  /* 0x00044c0001027983 */ /* 0x000ea20000300800 */
[----:B-----5:R-:W-:-:S04]  /*23460*/  LOP3.LUT R0, R0, 0xff, RZ, 0xc0, !PT ;  /* 0x000000ff00007812 */ /* 0x020fc800078ec0ff */
[----:B------:R-:W-:-:S05]  /*23470*/  F2FP.F16.E4M3.UNPACK_B R0, R0 ;  /* 0x00000000ff00723e */ /* 0x000fca00020006ff */
[----:B------:R-:W-:-:S05]  /*23480*/  HADD2.F32 R0, -RZ, R0.H0_H0 ;  /* 0x20000000ff007230 */ /* 0x000fca0000004100 */
[----:B------:R-:W-:-:S04]  /*23490*/  FMUL R0, R0, UR21 ;  /* 0x0000001500007c20 */ /* 0x000fc80008400000 */
[----:B--2---:R-:W-:-:S05]  /*234a0*/  FFMA R0, R2, UR20, R0 ;  /* 0x0000001402007c23 */ /* 0x004fca0008000000 */
[----:B------:R-:W-:-:S05]  /*234b0*/  F2FP.SATFINITE.E4M3.F32.PACK_AB_MERGE_C R3, RZ, R0, RZ ;  /* 0x00000000ff03723e */ /* 0x000fca00048070ff */
[----:B------:R2:W-:Y:S01]  /*234c0*/  STG.E.U8 desc[UR14][R28.64+0xf9], R3 ;  /* 0x0000f9031c007986 */ /* 0x0005e2000c10110e */
[----:B------:R-:W-:Y:S05]  /*234d0*/  BRA `(.L_x_551) ;  /* 0x0000004800607947 */ /* 0x000fea0003800000 */
.L_x_38:
[----:B------:R-:W-:Y:S01]  /*234e0*/  ISETP.GE.AND P3, PT, R34, 0x1, PT ;  /* 0x000000012200780c */ /* 0x000fe20003f66270 */
[----:B-----5:R-:W-:Y:S01]  /*234f0*/  FMUL R2, R2, UR20 ;  /* 0x0000001402027c20 */ /* 0x020fe20008400000 */
[----:B------:R-:W2:Y:S02]  /*23500*/  LDL.LU R40, [R1+0x200] ;  /* 0x0002000001287983 */ /* 0x000ea40000300800 */
[----:B------:R-:W-:Y:S02]  /*23510*/  ISETP.LT.OR P0, PT, R0, 0x1, !P3 ;  /* 0x000000010000780c */ /* 0x000fe40005f01670 */
[----:B------:R-:W-:Y:S01]  /*23520*/  F2FP.SATFINITE.E4M3.F32.PACK_AB_MERGE_C R2, RZ, R2, RZ ;  /* 0x00000002ff02723e */ /* 0x000fe200048070ff */
[----:B------:R-:W-:Y:S01]  /*23530*/  FMUL R3, R3, UR20 ;  /* 0x0000001403037c20 */ /* 0x000fe20008400000 */
[----:B------:R-:W-:Y:S01]  /*23540*/  ISETP.GE.AND P2, PT, R34, 0x9, PT ;  /* 0x000000092200780c */ /* 0x000fe20003f46270 */
[----:B------:R-:W-:Y:S01]  /*23550*/  FMUL R4, R4, UR20 ;  /* 0x0000001404047c20 */ /* 0x000fe20008400000 */
[----:B------:R-:W-:Y:S01]  /*23560*/  FMUL R5, R5, UR20 ;  /* 0x0000001405057c20 */ /* 0x000fe20008400000 */
[----:B------:R-:W-:Y:S01]  /*23570*/  ISETP.LT.OR P1, PT, R0, 0x9, !P3 ;  /* 0x000000090000780c */ /* 0x000fe20005f21670 */
[----:B------:R-:W-:Y:S01]  /*23580*/  FMUL R6, R6, UR20 ;  /* 0x0000001406067c20 */ /* 0x000fe20008400000 */
[----:B------:R-:W-:Y:S01]  /*23590*/  ISETP.LT.OR P5, PT, R0, 0xa, !P3 ;  /* 0x0000000a0000780c */ /* 0x000fe20005fa1670 */
[----:B------:R-:W-:Y:S01]  /*235a0*/  FMUL R7, R7, UR20 ;  /* 0x0000001407077c20 */ /* 0x000fe20008400000 */
[----:B------:R-:W-:Y:S01]  /*235b0*/  FMUL R8, R8, UR20 ;  /* 0x0000001408087c20 */ /* 0x000fe20008400000 */
[----:B------:R-:W-:Y:S01]  /*235c0*/  FMUL R9, R9, UR20 ;  /* 0x0000001409097c20 */ /* 0x000fe20008400000 */
[----:B------:R-:W-:Y:S01]  /*235d0*/  @!P0 STG.E.U8 desc[UR14][R24.64], R2 ;  /* 0x0000000218008986 */ /* 0x000fe2000c10110e */
[----:B------:R-:W-:-:S02]  /*235e0*/  ISETP.LT.OR P0, PT, R0, 0x2, !P3 ;  /* 0x000000020000780c */ /* 0x000fc40005f01670 */
[----:B------:R-:W-:Y:S01]  /*235f0*/  F2FP.SATFINITE.E4M3.F32.PACK_AB_MERGE_C R3, RZ, R3, RZ ;  /* 0x00000003ff03723e */ /* 0x000fe200048070ff */
[----:B------:R-:W-:Y:S01]  /*23600*/  FMUL R10, R10, UR20 ;  /* 0x000000140a0a7c20 */ /* 0x000fe20008400000 */
[----:B------:R-:W-:Y:S01]  /*23610*/  F2FP.SATFINITE.E4M3.F32.PACK_AB_MERGE_C R4, RZ, R4, RZ ;  /* 0x00000004ff04723e */ /* 0x000fe200048070ff */
[----:B------:R-:W-:Y:S01]  /*23620*/  FMUL R11, R11, UR20 ;  /* 0x000000140b0b7c20 */ /* 0x000fe20008400000 */
[----:B------:R-:W-:Y:S01]  /*23630*/  FMUL R12, R12, UR20 ;  /* 0x000000140c0c7c20 */ /* 0x000fe20008400000 */
[----:B------:R-:W-:Y:S01]  /*23640*/  FMUL R13, R13, UR20 ;  /* 0x000000140d0d7c20 */ /* 0x000fe20008400000 */
[----:B------:R-:W-:Y:S01]  /*23650*/  FMUL R14, R14, UR20 ;  /* 0x000000140e0e7c20 */ /* 0x000fe20008400000 */
[----:B------:R-:W-:Y:S01]  /*23660*/  FMUL R15, R15, UR20 ;  /* 0x000000140f0f7c20 */ /* 0x000fe20008400000 */
[----:B------:R-:W-:Y:S01]  /*23670*/  FMUL R16, R16, UR20 ;  /* 0x0000001410107c20 */ /* 0x000fe20008400000 */
[----:B------:R-:W-:Y:S01]  /*23680*/  FMUL R17, R17, UR20 ;  /* 0x0000001411117c20 */ /* 0x000fe20008400000 */
[----:B------:R-:W-:Y:S01]  /*23690*/  FMUL R18, R18, UR20 ;  /* 0x0000001412127c20 */ /* 0x000fe20008400000 */
[----:B------:R0:W-:Y:S01]  /*236a0*/  @!P0 STG.E.U8 desc[UR14][R24.64+0x1], R3 ;  /* 0x0000010318008986 */ /* 0x0001e2000c10110e */
[----:B------:R-:W-:-:S02]  /*236b0*/  ISETP.LT.OR P0, PT, R0, 0x1, !P2 ;  /* 0x000000010000780c */ /* 0x000fc40005701670 */
[----:B------:R-:W-:Y:S01]  /*236c0*/  F2FP.SATFINITE.E4M3.F32.PACK_AB_MERGE_C R5, RZ, R5, RZ ;  /* 0x00000005ff05723e */ /* 0x000fe200048070ff */
[----:B------:R-:W-:Y:S01]  /*236d0*/  FMUL R19, R19, UR20 ;  /* 0x0000001413137c20 */ /* 0x000fe20008400000 */
[----:B------:R-:W-:Y:S01]  /*236e0*/  FMUL R20, R20, UR20 ;  /* 0x0000001414147c20 */ /* 0x000fe20008400000 */
[----:B------:R-:W-:Y:S01]  /*236f0*/  FMUL R21, R21, UR20 ;  /* 0x0000001415157c20 */ /* 0x000fe20008400000 */
[----:B------:R-:W3:Y:S07]  /*23700*/  LDL.LU R39, [R1+0x204] ;  /* 0x0002040001277983 */ /* 0x000eee0000300800 */
[----:B------:R-:W-:Y:S01]  /*23710*/  @!P0 STG.E.U8 desc[UR14][R26.64], R4 ;  /* 0x000000041a008986 */ /* 0x000fe2000c10110e */
[----:B------:R-:W-:-:S02]  /*23720*/  ISETP.LT.OR P0, PT, R0, 0x2, !P2 ;  /* 0x000000020000780c */ /* 0x000fc40005701670 */
[----:B------:R-:W-:Y:S01]  /*23730*/  F2FP.SATFINITE.E4M3.F32.PACK_AB_MERGE_C R6, RZ, R6, RZ ;  /* 0x00000006ff06723e */ /* 0x000fe200048070ff */
[----:B------:R-:W-:Y:S01]  /*23740*/  FMUL R22, R22, UR20 ;  /* 0x0000001416167c20 */ /* 0x000fe20008400000 */
[----:B------:R-:W-:Y:S01]  /*23750*/  F2FP.SATFINITE.E4M3.F32.PACK_AB_MERGE_C R7, RZ, R7, RZ ;  /* 0x00000007ff07723e */ /* 0x000fe200048070ff */
[----:B------:R-:W4:Y:S08]  /*23760*/  LDL.LU R35, [R1+0x208] ;  /* 0x0002080001237983 */ /* 0x000f300000300800 */
[----:B------:R1:W-:Y:S01]  /*23770*/  @!P0 STG.E.U8 desc[UR14][R26.64+0x1], R5 ;  /* 0x000001051a008986 */ /* 0x0003e2000c10110e */
[----:B------:R-:W-:-:S02]  /*23780*/  ISETP.LT.OR P0, PT, R0, 0x9, !P2 ;  /* 0x000000090000780c */ /* 0x000fc40005701670 */
[----:B------:R-:W-:Y:S01]  /*23790*/  F2FP.SATFINITE.E4M3.F32.PACK_AB_MERGE_C R8, RZ, R8, RZ ;  /* 0x00000008ff08723e */ /* 0x000fe200048070ff */
[----:B------:R-:W-:Y:S01]  /*237a0*/  @!P1 STG.E.U8 desc[UR14][R24.64+0x8], R6 ;  /* 0x0000080618009986 */ /* 0x000fe2000c10110e */
[----:B------:R-:W-:-:S03]  /*237b0*/  ISETP.LT.OR P1, PT, R0, 0xa, !P2 ;  /* 0x0000000a0000780c */ /* 0x000fc60005721670 */
[----:B------:R-:W-:Y:S01]  /*237c0*/  @!P5 STG.E.U8 desc[UR14][R24.64+0x9], R7 ;  /* 0x000009071800d986 */ /* 0x000fe2000c10110e */
[C---:B------:R-:W-:Y:S02]  /*237d0*/  ISETP.LT.OR P5, PT, R0.reuse, 0x11, !P3 ;  /* 0x000000110000780c */ /* 0x040fe40005fa1670 */
[----:B------:R-:W-:Y:S01]  /*237e0*/  F2FP.SATFINITE.E4M3.F32.PACK_AB_MERGE_C R9, RZ, R9, RZ ;  /* 0x00000009ff09723e */ /* 0x000fe200048070ff */
[----:B------:R-:W-:Y:S01]  /*237f0*/  FMUL R23, R23, UR20 ;  /* 0x0000001417177c20 */ /* 0x000fe20008400000 */
[----:B------:R-:W-:Y:S01]  /*23800*/  F2FP.SATFINITE.E4M3.F32.PACK_AB_MERGE_C R10, RZ, R10, RZ ;  /* 0x0000000aff0a723e */ /* 0x000fe200048070ff */
[----:B------:R-:W-:Y:S01]  /*23810*/  @!P0 STG.E.U8 desc[UR14][R26.64+0x8], R8 ;  /* 0x000008081a008986 */ /* 0x000fe2000c10110e */
[C---:B------:R-:W-:Y:S02]  /*23820*/  ISETP.LT.OR P0, PT, R0.reuse, 0x12, !P3 ;  /* 0x000000120000780c */ /* 0x040fe40005f01670 */
[----:B------:R-:W-:Y:S01]  /*23830*/  F2FP.SATFINITE.E4M3.F32.PACK_AB_MERGE_C R11, RZ, R11, RZ ;  /* 0x0000000bff0b723e */ /* 0x000fe200048070ff */
[----:B------:R-:W-:Y:S01]  /*23840*/  @!P1 STG.E.U8 desc[UR14][R26.64+0x9], R9 ;  /* 0x000009091a009986 */ /* 0x000fe2000c10110e */
[----:B------:R-:W-:-:S03]  /*23850*/  ISETP.LT.OR P1, PT, R0, 0x11, !P2 ;  /* 0x000000110000780c */ /* 0x000fc60005721670 */
[----:B------:R-:W-:Y:S01]  /*23860*/  @!P5 STG.E.U8 desc[UR14][R24.64+0x10], R10 ;  /* 0x0000100a1800d986 */ /* 0x000fe2000c10110e */
[C---:B------:R-:W-:Y:S02]  /*23870*/  ISETP.LT.OR P5, PT, R0.reuse, 0x12, !P2 ;  /* 0x000000120000780c */ /* 0x040fe400057a1670 */
[----:B------:R-:W-:Y:S01]  /*23880*/  F2FP.SATFINITE.E4M3.F32.PACK_AB_MERGE_C R12, RZ, R12, RZ ;  /* 0x0000000cff0c723e */ /* 0x000fe200048070ff */
[----:B------:R-:W3:Y:S04]  /*23890*/  LDL.LU R33, [R1+0x20c] ;  /* 0x00020c0001217983 */ /* 0x000ee80000300800 */
[----:B------:R-:W-:Y:S01]  /*238a0*/  @!P0 STG.E.U8 desc[UR14][R24.64+0x11], R11 ;  /* 0x0000110b18008986 */ /* 0x000fe2000c10110e */
[----:B------:R-:W-:Y:S02]  /*238b0*/  ISETP.LT.OR P0, PT, R0, 0x19, !P3 ;  /* 0x000000190000780c */ /* 0x000fe40005f01670 */
[----:B------:R-:W-:-:S02]  /*238c0*/  F2FP.SATFINITE.E4M3.F32.PACK_AB_MERGE_C R13, RZ, R13, RZ ;  /* 0x0000000dff0d723e */ /* 0x000fc400048070ff */
[----:B------:R-:W-:Y:S01]  /*238d0*/  F2FP.SATFINITE.E4M3.F32.PACK_AB_MERGE_C R14, RZ, R14, RZ ;  /* 0x0000000eff0e723e */ /* 0x000fe200048070ff */
[----:B------:R-:W-:Y:S01]  /*238e0*/  @!P1 STG.E.U8 desc[UR14][R26.64+0x10], R12 ;  /* 0x0000100c1a009986 */ /* 0x000fe2000c10110e */
[----:B------:R-:W-:-:S03]  /*238f0*/  ISETP.LT.OR P1, PT, R0, 0x1a, !P3 ;  /* 0x0000001a0000780c */ /* 0x000fc60005f21670 */
[----:B------:R-:W-:Y:S01]  /*23900*/  @!P5 STG.E.U8 desc[UR14][R26.64+0x11], R13 ;  /* 0x0000110d1a00d986 */ /* 0x000fe2000c10110e */
[----:B------:R-:W-:-:S03]  /*23910*/  ISETP.LT.OR P5, PT, R0, 0x19, !P2 ;  /* 0x000000190000780c */ /* 0x000fc600057a1670 */
[----:B------:R-:W-:Y:S01]  /*23920*/  @!P0 STG.E.U8 desc[UR14][R24.64+0x18], R14 ;  /* 0x0000180e18008986 */ /* 0x000fe2000c10110e */
[C---:B------:R-:W-:Y:S02]  /*23930*/  ISETP.LT.OR P0, PT, R0.reuse, 0x1a, !P2 ;  /* 0x0000001a0000780c */ /* 0x040fe40005701670 */
[----:B------:R-:W-:Y:S01]  /*23940*/  F2FP.SATFINITE.E4M3.F32.PACK_AB_MERGE_C R15, RZ, R15, RZ ;  /* 0x0000000fff0f723e */ /* 0x000fe200048070ff */
[----:B------:R-:W3:Y:S01]  /*23950*/  LDL.LU R32, [R1+0x210] ;  /* 0x0002100001207983 */ /* 0x000ee20000300800 */
[----:B------:R-:W-:Y:S02]  /*23960*/  F2FP.SATFINITE.E4M3.F32.PACK_AB_MERGE_C R16, RZ, R16, RZ ;  /* 0x00000010ff10723e */ /* 0x000fe400048070ff */
[----:B------:R-:W-:Y:S01]  /*23970*/  F2FP.SATFINITE.E4M3.F32.PACK_AB_MERGE_C R17, RZ, R17, RZ ;  /* 0x00000011ff11723e */ /* 0x000fe200048070ff */
[----:B------:R-:W-:Y:S01]  /*23980*/  @!P1 STG.E.U8 desc[UR14][R24.64+0x19], R15 ;  /* 0x0000190f18009986 */ /* 0x000fe2000c10110e */
[----:B------:R-:W-:-:S03]  /*23990*/  ISETP.LT.OR P1, PT, R0, 0x21, !P3 ;  /* 0x000000210000780c */ /* 0x000fc60005f21670 */
[----:B------:R-:W-:Y:S01]  /*239a0*/  @!P5 STG.E.U8 desc[UR14][R26.64+0x18], R16 ;  /* 0x000018101a00d986 */ /* 0x000fe2000c10110e */
[----:B------:R-:W-:-:S03]  /*239b0*/  ISETP.LT.OR P5, PT, R0, 0x22, !P3 ;  /* 0x000000220000780c */ /* 0x000fc60005fa1670 */
[----:B------:R-:W-:Y:S01]  /*239c0*/  @!P0 STG.E.U8 desc[UR14][R26.64+0x19], R17 ;  /* 0x000019111a008986 */ /* 0x000fe2000c10110e */
[----:B------:R-:W-:Y:S02]  /*239d0*/  ISETP.LT.OR P0, PT, R0, 0x21, !P2 ;  /* 0x000000210000780c */ /* 0x000fe40005701670 */
[----:B------:R-:W-:Y:S01]  /*239e0*/  F2FP.SATFINITE.E4M3.F32.PACK_AB_MERGE_C R18, RZ, R18, RZ ;  /* 0x00000012ff12723e */ /* 0x000fe200048070ff */
[----:B------:R-:W-:Y:S01]  /*239f0*/  FMUL R152, R152, UR20 ;  /* 0x0000001498987c20 */ /* 0x000fe20008400000 */
[----:B------:R-:W-:Y:S01]  /*23a00*/  F2FP.SATFINITE.E4M3.F32.PACK_AB_MERGE_C R19, RZ, R19, RZ ;  /* 0x00000013ff13723e */ /* 0x000fe200048070ff */
[----:B------:R-:W-:Y:S01]  /*23a10*/  FMUL R153, R153, UR20 ;  /* 0x0000001499997c20 */ /* 0x000fe20008400000 */
        /* <DEDUP_REMOVED lines=24> */
[C---:B------:R-:W-:Y:S02]  /*23ba0*/  ISETP.LT.OR P1, PT, R0.reuse, 0x32, !P3 ;  /* 0x000000320000780c */ /* 0x040fe40005f21670 */
[C---:B------:R-:W-:Y:S01]  /*23bb0*/  ISETP.LT.OR P6, PT, R0.reuse, 0x32, !P2 ;  /* 0x000000320000780c */ /* 0x040fe200057c1670 */
[----:B------:R-:W-:Y:S01]  /*23bc0*/  @!P5 STG.E.U8 desc[UR14][R26.64+0x29], R153 ;  /* 0x000029991a00d986 */ /* 0x000fe2000c10110e */
[----:B------:R-:W-:-:S03]  /*23bd0*/  ISETP.LT.OR P5, PT, R0, 0x31, !P2 ;  /* 0x000000310000780c */ /* 0x000fc600057a1670 */
[----:B------:R-:W-:Y:S01]  /*23be0*/  @!P0 STG.E.U8 desc[UR14][R24.64+0x30], R154 ;  /* 0x0000309a18008986 */ /* 0x000fe2000c10110e */
[----:B------:R-:W-:Y:S01]  /*23bf0*/  ISETP.LT.OR P0, PT, R0, 0x39, !P3 ;  /* 0x000000390000780c */ /* 0x000fe20005f01670 */
[----:B------:R-:W-:Y:S01]  /*23c00*/  FMUL R158, R158, UR20 ;  /* 0x000000149e9e7c20 */ /* 0x000fe20008400000 */
[----:B------:R-:W-:Y:S01]  /*23c10*/  F2FP.SATFINITE.E4M3.F32.PACK_AB_MERGE_C R155, RZ, R155, RZ ;  /* 0x0000009bff9b723e */ /* 0x000fe200048070ff */
[----:B------:R-:W-:Y:S01]  /*23c20*/  FMUL R159, R159, UR20 ;  /* 0x000000149f9f7c20 */ /* 0x000fe20008400000 */
        /* <DEDUP_REMOVED lines=36> */
[----:B0-----:R-:W-:Y:S01]  /*23e70*/  F2FP.SATFINITE.E4M3.F32.PACK_AB_MERGE_C R3, RZ, R166, RZ ;  /* 0x000000a6ff03723e */ /* 0x001fe200048070ff */
[----:B------:R-:W-:Y:S01]  /*23e80*/  @!P1 STG.E.U8 desc[UR14][R24.64+0x41], R163 ;  /* 0x000041a318009986 */ /* 0x000fe2000c10110e */
[----:B------:R-:W-:-:S03]  /*23e90*/  ISETP.LT.OR P1, PT, R0, 0x4a, !P3 ;  /* 0x0000004a0000780c */ /* 0x000fc60005f21670 */
[----:B------:R-:W-:Y:S01]  /*23ea0*/  @!P5 STG.E.U8 desc[UR14][R26.64+0x40], R164 ;  /* 0x000040a41a00d986 */ /* 0x000fe2000c10110e */
[----:B------:R-:W-:-:S03]  /*23eb0*/  ISETP.LT.OR P5, PT, R0, 0x49, !P2 ;  /* 0x000000490000780c */ /* 0x000fc600057a1670 */
[----:B------:R-:W-:Y:S01]  /*23ec0*/  @!P6 STG.E.U8 desc[UR14][R26.64+0x41], R165 ;  /* 0x000041a51a00e986 */ /* 0x000fe2000c10110e */
[----:B------:R-:W-:-:S03]  /*23ed0*/  ISETP.LT.OR P6, PT, R0, 0x4a, !P2 ;  /* 0x0000004a0000780c */ /* 0x000fc600057c1670 */
[----:B------:R0:W-:Y:S01]  /*23ee0*/  @!P0 STG.E.U8 desc[UR14][R24.64+0x48], R3 ;  /* 0x0000480318008986 */ /* 0x0001e2000c10110e */
[----:B------:R-:W-:Y:S01]  /*23ef0*/  ISETP.LT.OR P0, PT, R0, 0x51, !P3 ;  /* 0x000000510000780c */ /* 0x000fe20005f01670 */
[----:B------:R-:W-:Y:S01]  /*23f00*/  FMUL R170, R170, UR20 ;  /* 0x00000014aaaa7c20 */ /* 0x000fe20008400000 */
[----:B------:R-:W-:Y:S01]  /*23f10*/  F2FP.SATFINITE.E4M3.F32.PACK_AB_MERGE_C R167, RZ, R167, RZ ;  /* 0x000000a7ffa7723e */ /* 0x000fe200048070ff */
[----:B------:R-:W-:Y:S01]  /*23f20*/  FMUL R171, R171, UR20 ;  /* 0x00000014abab7c20 */ /* 0x000fe20008400000 */
[----:B-1----:R-:W-:Y:S01]  /*23f30*/  F2FP.SATFINITE.E4M3.F32.PACK_AB_MERGE_C R5, RZ, R168, RZ ;  /* 0x000000a8ff05723e */ /* 0x002fe200048070ff */
[----:B------:R-:W-:Y:S01]  /*23f40*/  FMUL R172, R172, UR20 ;  /* 0x00000014acac7c20 */ /* 0x000fe20008400000 */
[----:B------:R-:W-:Y:S01]  /*23f50*/  F2FP.SATFINITE.E4M3.F32.PACK_AB_MERGE_C R169, RZ, R169, RZ ;  /* 0x000000a9ffa9723e */ /* 0x000fe200048070ff */
[----:B------:R-:W-:Y:S01]  /*23f60*/  @!P1 STG.E.U8 desc[UR14][R24.64+0x49], R167 ;  /* 0x000049a718009986 */ /* 0x000fe2000c10110e */
[----:B0-----:R-:W-:-:S03]  /*23f70*/  F2FP.SATFINITE.E4M3.F32.PACK_AB_MERGE_C R3, RZ, R170, RZ ;  /* 0x000000aaff03723e */ /* 0x001fc600048070ff */
[----:B------:R0:W-:Y:S01]  /*23f80*/  @!P5 STG.E.U8 desc[UR14][R26.64+0x48], R5 ;  /* 0x000048051a00d986 */ /* 0x0001e2000c10110e */
[C---:B------:R-:W-:Y:S02]  /*23f90*/  ISETP.LT.OR P1, PT, R0.reuse, 0x52, !P3 ;  /* 0x000000520000780c */ /* 0x040fe40005f21670 */
[C---:B------:R-:W-:Y:S01]  /*23fa0*/  ISETP.LT.OR P5, PT, R0.reuse, 0x51, !P2 ;  /* 0x000000510000780c */ /* 0x040fe200057a1670 */
[----:B------:R-:W-:Y:S01]  /*23fb0*/  @!P6 STG.E.U8 desc[UR14][R26.64+0x49], R169 ;  /* 0x000049a91a00e986 */ /* 0x000fe2000c10110e */
[----:B------:R-:W-:-:S03]  /*23fc0*/  ISETP.LT.OR P6, PT, R0, 0x52, !P2 ;  /* 0x000000520000780c */ /* 0x000fc600057c1670 */
[----:B------:R1:W-:Y:S01]  /*23fd0*/  @!P0 STG.E.U8 desc[UR14][R24.64+0x50], R3 ;  /* 0x0000500318008986 */ /* 0x0003e2000c10110e */
[----:B------:R-:W-:Y:S01]  /*23fe0*/  ISETP.LT.OR P0, PT, R0, 0x59, !P3 ;  /* 0x000000590000780c */ /* 0x000fe20005f01670 */
[----:B------:R-:W-:Y:S01]  /*23ff0*/  FMUL R173, R173, UR20 ;  /* 0x00000014adad7c20 */ /* 0x000fe20008400000 */
[----:B------:R-:W-:Y:S01]  /*24000*/  FMUL R174, R174, UR20 ;  /* 0x00000014aeae7c20 */ /* 0x000fe20008400000 */
[----:B------:R-:W-:Y:S01]  /*24010*/  F2FP.SATFINITE.E4M3.F32.PACK_AB_MERGE_C R171, RZ, R171, RZ ;  /* 0x000000abffab723e */ /* 0x000fe200048070ff */
[----:B------:R-:W-:Y:S01]  /*24020*/  FMUL R175, R175, UR20 ;  /* 0x00000014afaf7c20 */ /* 0x000fe20008400000 */
[----:B0-----:R-:W-:Y:S01]  /*24030*/  F2FP.SATFINITE.E4M3.F32.PACK_AB_MERGE_C R5, RZ, R172, RZ ;  /* 0x000000acff05723e */ /* 0x001fe200048070ff */
[----:B------:R-:W-:Y:S01]  /*24040*/  FMUL R176, R176, UR20 ;  /* 0x00000014b0b07c20 */ /* 0x000fe20008400000 */
[----:B------:R-:W-:Y:S01]  /*24050*/  F2FP.SATFINITE.E4M3.F32.PACK_AB_MERGE_C R173, RZ, R173, RZ ;  /* 0x000000adffad723e */ /* 0x000fe200048070ff */
[----:B------:R-:W-:Y:S01]  /*24060*/  @!P1 STG.E.U8 desc[UR14][R24.64+0x51], R171 ;  /* 0x000051ab18009986 */ /* 0x000fe2000c10110e */
[----:B-1----:R-:W-:-:S03]  /*24070*/  F2FP.SATFINITE.E4M3.F32.PACK_AB_MERGE_C R3, RZ, R174, RZ ;  /* 0x000000aeff03723e */ /* 0x002fc600048070ff */
        /* <DEDUP_REMOVED lines=220> */
[----:B------:R-:W3:Y:S01]  /*24e40*/  LDL.LU R38, [R1+0x214] ;  /* 0x0002140001267983 */ /* 0x000ee20000300800 */
[----:B------:R-:W-:Y:S02]  /*24e50*/  F2FP.SATFINITE.E4M3.F32.PACK_AB_MERGE_C R229, RZ, R229, RZ ;  /* 0x000000e5ffe5723e */ /* 0x000fe400048070ff */
[----:B-1----:R-:W-:Y:S01]  /*24e60*/  F2FP.SATFINITE.E4M3.F32.PACK_AB_MERGE_C R3, RZ, R230, RZ ;  /* 0x000000e6ff03723e */ /* 0x002fe200048070ff */
[----:B------:R-:W-:Y:S01]  /*24e70*/  @!P1 STG.E.U8 desc[UR14][R24.64+0xc1], R227 ;  /* 0x0000c1e318009986 */ /* 0x000fe2000c10110e */
[----:B------:R-:W-:-:S03]  /*24e80*/  ISETP.LT.OR P1, PT, R0, 0xca, !P3 ;  /* 0x000000ca0000780c */ /* 0x000fc60005f21670 */
[----:B------:R0:W-:Y:S01]  /*24e90*/  @!P5 STG.E.U8 desc[UR14][R26.64+0xc0], R5 ;  /* 0x0000c0051a00d986 */ /* 0x0001e2000c10110e */
[----:B------:R-:W-:-:S03]  /*24ea0*/  ISETP.LT.OR P5, PT, R0, 0xc9, !P2 ;  /* 0x000000c90000780c */ /* 0x000fc600057a1670 */
[----:B------:R-:W-:Y:S01]  /*24eb0*/  @!P6 STG.E.U8 desc[UR14][R26.64+0xc1], R229 ;  /* 0x0000c1e51a00e986 */ /* 0x000fe2000c10110e */
[----:B------:R-:W-:-:S03]  /*24ec0*/  ISETP.LT.OR P6, PT, R0, 0xca, !P2 ;  /* 0x000000ca0000780c */ /* 0x000fc600057c1670 */
[----:B------:R3:W-:Y:S01]  /*24ed0*/  @!P0 STG.E.U8 desc[UR14][R24.64+0xc8], R3 ;  /* 0x0000c80318008986 */ /* 0x0007e2000c10110e */
[----:B------:R-:W-:Y:S01]  /*24ee0*/  ISETP.LT.OR P0, PT, R0, 0xd1, !P3 ;  /* 0x000000d10000780c */ /* 0x000fe20005f01670 */
[----:B------:R-:W-:Y:S01]  /*24ef0*/  FMUL R232, R232, UR20 ;  /* 0x00000014e8e87c20 */ /* 0x000fe20008400000 */
[----:B------:R-:W-:Y:S01]  /*24f00*/  FMUL R233, R233, UR20 ;  /* 0x00000014e9e97c20 */ /* 0x000fe20008400000 */
[----:B------:R-:W3:Y:S01]  /*24f10*/  LDL.LU R37, [R1+0x218] ;  /* 0x0002180001257983 */ /* 0x000ee20000300800 */
[----:B------:R-:W-:Y:S01]  /*24f20*/  FMUL R234, R234, UR20 ;  /* 0x00000014eaea7c20 */ /* 0x000fe20008400000 */
[----:B------:R-:W-:Y:S02]  /*24f30*/  F2FP.SATFINITE.E4M3.F32.PACK_AB_MERGE_C R231, RZ, R231, RZ ;  /* 0x000000e7ffe7723e */ /* 0x000fe400048070ff */
[----:B------:R-:W3:Y:S01]  /*24f40*/  LDL.LU R36, [R1+0x21c] ;  /* 0x00021c0001247983 */ /* 0x000ee20000300800 */
[----:B0-----:R-:W-:Y:S01]  /*24f50*/  F2FP.SATFINITE.E4M3.F32.PACK_AB_MERGE_C R5, RZ, R232, RZ ;  /* 0x000000e8ff05723e */ /* 0x001fe200048070ff */
[----:B--2---:R-:W-:Y:S01]  /*24f60*/  FMUL R2, R40, UR20 ;  /* 0x0000001428027c20 */ /* 0x004fe20008400000 */
[----:B------:R-:W-:Y:S01]  /*24f70*/  F2FP.SATFINITE.E4M3.F32.PACK_AB_MERGE_C R233, RZ, R233, RZ ;  /* 0x000000e9ffe9723e */ /* 0x000fe200048070ff */
[----:B----4-:R-:W-:Y:S01]  /*24f80*/  FMUL R4, R35, UR20 ;  /* 0x0000001423047c20 */ /* 0x010fe20008400000 */
[----:B------:R-:W-:Y:S01]  /*24f90*/  F2FP.SATFINITE.E4M3.F32.PACK_AB_MERGE_C R7, RZ, R234, RZ ;  /* 0x000000eaff07723e */ /* 0x000fe200048070ff */
[----:B------:R-:W2:Y:S01]  /*24fa0*/  LDL.LU R35, [R1+0x220] ;  /* 0x0002200001237983 */ /* 0x000ea20000300800 */
[----:B------:R-:W-:Y:S01]  /*24fb0*/  FMUL R235, R235, UR20 ;  /* 0x00000014ebeb7c20 */ /* 0x000fe20008400000 */
[----:B------:R-:W-:Y:S01]  /*24fc0*/  FMUL R236, R236, UR20 ;  /* 0x00000014ecec7c20 */ /* 0x000fe20008400000 */
[----:B---3--:R-:W-:Y:S01]  /*24fd0*/  FMUL R3, R39, UR20 ;  /* 0x0000001427037c20 */ /* 0x008fe20008400000 */
[----:B------:R-:W-:Y:S01]  /*24fe0*/  @!P1 STG.E.U8 desc[UR14][R24.64+0xc9], R231 ;  /* 0x0000c9e718009986 */ /* 0x000fe2000c10110e */
[C---:B------:R-:W-:Y:S01]  /*24ff0*/  ISETP.LT.OR P1, PT, R0.reuse, 0xd2, !P3 ;  /* 0x000000d20000780c */ /* 0x040fe20005f21670 */
[----:B------:R-:W-:Y:S01]  /*25000*/  FMUL R237, R237, UR20 ;  /* 0x00000014eded7c20 */ /* 0x000fe20008400000 */
[----:B------:R-:W-:Y:S01]  /*25010*/  F2FP.SATFINITE.E4M3.F32.PACK_AB_MERGE_C R235, RZ, R235, RZ ;  /* 0x000000ebffeb723e */ /* 0x000fe200048070ff */
[----:B------:R0:W-:Y:S01]  /*25020*/  @!P5 STG.E.U8 desc[UR14][R26.64+0xc8], R5 ;  /* 0x0000c8051a00d986 */ /* 0x0001e2000c10110e */
[----:B------:R-:W-:-:S02]  /*25030*/  ISETP.LT.OR P5, PT, R0, 0xd1, !P2 ;  /* 0x000000d10000780c */ /* 0x000fc400057a1670 */
[----:B------:R-:W-:Y:S01]  /*25040*/  F2FP.SATFINITE.E4M3.F32.PACK_AB_MERGE_C R9, RZ, R236, RZ ;  /* 0x000000ecff09723e */ /* 0x000fe200048070ff */
[----:B------:R-:W-:Y:S01]  /*25050*/  @!P6 STG.E.U8 desc[UR14][R26.64+0xc9], R233 ;  /* 0x0000c9e91a00e986 */ /* 0x000fe2000c10110e */
[C---:B------:R-:W-:Y:S02]  /*25060*/  ISETP.LT.OR P6, PT, R0.reuse, 0xd2, !P2 ;  /* 0x000000d20000780c */ /* 0x040fe400057c1670 */
[----:B------:R-:W-:Y:S01]  /*25070*/  F2FP.SATFINITE.E4M3.F32.PACK_AB_MERGE_C R237, RZ, R237, RZ ;  /* 0x000000edffed723e */ /* 0x000fe200048070ff */
[----:B------:R1:W-:Y:S01]  /*25080*/  @!P0 STG.E.U8 desc[UR14][R24.64+0xd0], R7 ;  /* 0x0000d00718008986 */ /* 0x0003e2000c10110e */
[C---:B------:R-:W-:Y:S01]  /*25090*/  ISETP.LT.OR P0, PT, R0.reuse, 0xd9, !P3 ;  /* 0x000000d90000780c */ /* 0x040fe20005f01670 */
[----:B0-----:R-:W-:Y:S02]  /*250a0*/  FMUL R5, R33, UR20 ;  /* 0x0000001421057c20 */ /* 0x001fe40008400000 */
[----:B------:R-:W-:Y:S01]  /*250b0*/  @!P1 STG.E.U8 desc[UR14][R24.64+0xd1], R235 ;  /* 0x0000d1eb18009986 */ /* 0x000fe2000c10110e */
[----:B------:R-:W-:-:S03]  /*250c0*/  ISETP.LT.OR P1, PT, R0, 0xda, !P3 ;  /* 0x000000da0000780c */ /* 0x000fc60005f21670 */
[----:B------:R-:W3:Y:S01]  /*250d0*/  LDL.LU R33, [R1+0x224] ;  /* 0x0002240001217983 */ /* 0x000ee20000300800 */
[----:B-1----:R-:W-:Y:S01]  /*250e0*/  F2FP.SATFINITE.E4M3.F32.PACK_AB_MERGE_C R7, RZ, R2, RZ ;  /* 0x00000002ff07723e */ /* 0x002fe200048070ff */
[----:B------:R-:W-:Y:S02]  /*250f0*/  FMUL R2, R32, UR20 ;  /* 0x0000001420027c20 */ /* 0x000fe40008400000 */
[----:B------:R-:W4:Y:S04]  /*25100*/  LDL.LU R40, [R1+0x228] ;  /* 0x0002280001287983 */ /* 0x000f280000300800 */
[----:B------:R-:W4:Y:S04]  /*25110*/  LDL.LU R32, [R1+0x22c] ;  /* 0x00022c0001207983 */ /* 0x000f280000300800 */
[----:B------:R-:W4:Y:S01]  /*25120*/  LDL.LU R39, [R1+0x230] ;  /* 0x0002300001277983 */ /* 0x000f220000300800 */
[----:B------:R-:W-:-:S03]  /*25130*/  F2FP.SATFINITE.E4M3.F32.PACK_AB_MERGE_C R11, RZ, R4, RZ ;  /* 0x00000004ff0b723e */ /* 0x000fc600048070ff */
[----:B------:R0:W-:Y:S01]  /*25140*/  @!P5 STG.E.U8 desc[UR14][R26.64+0xd0], R9 ;  /* 0x0000d0091a00d986 */ /* 0x0001e2000c10110e */
[C---:B------:R-:W-:Y:S02]  /*25150*/  ISETP.LT.OR P5, PT, R0.reuse, 0xd9, !P2 ;  /* 0x000000d90000780c */ /* 0x040fe400057a1670 */
[----:B------:R-:W-:Y:S01]  /*25160*/  F2FP.SATFINITE.E4M3.F32.PACK_AB_MERGE_C R13, RZ, R5, RZ ;  /* 0x00000005ff0d723e */ /* 0x000fe200048070ff */
[----:B------:R-:W-:Y:S01]  /*25170*/  @!P6 STG.E.U8 desc[UR14][R26.64+0xd1], R237 ;  /* 0x0000d1ed1a00e986 */ /* 0x000fe2000c10110e */
[----:B------:R-:W-:Y:S02]  /*25180*/  ISETP.LT.OR P6, PT, R0, 0xda, !P2 ;  /* 0x000000da0000780c */ /* 0x000fe400057c1670 */
[----:B0-----:R-:W-:Y:S01]  /*25190*/  F2FP.SATFINITE.E4M3.F32.PACK_AB_MERGE_C R9, RZ, R3, RZ ;  /* 0x00000003ff09723e */ /* 0x001fe200048070ff */
[----:B------:R0:W-:Y:S04]  /*251a0*/  @!P0 STG.E.U8 desc[UR14][R24.64+0xd8], R7 ;  /* 0x0000d80718008986 */ /* 0x0001e8000c10110e */
[----:B------:R1:W-:Y:S01]  /*251b0*/  @!P1 STG.E.U8 desc[UR14][R24.64+0xd9], R9 ;  /* 0x0000d90918009986 */ /* 0x0003e2000c10110e */
[----:B0-----:R-:W-:-:S03]  /*251c0*/  F2FP.SATFINITE.E4M3.F32.PACK_AB_MERGE_C R7, RZ, R2, RZ ;  /* 0x00000002ff07723e */ /* 0x001fc600048070ff */
[----:B------:R0:W-:Y:S01]  /*251d0*/  @!P5 STG.E.U8 desc[UR14][R26.64+0xd8], R11 ;  /* 0x0000d80b1a00d986 */ /* 0x0001e2000c10110e */
[----:B------:R-:W-:-:S03]  /*251e0*/  FMUL R3, R38, UR20 ;  /* 0x0000001426037c20 */ /* 0x000fc60008400000 */
[----:B------:R-:W4:Y:S02]  /*251f0*/  LDL.LU R38, [R1+0x234] ;  /* 0x0002340001267983 */ /* 0x000f240000300800 */
[----:B-1----:R-:W-:Y:S01]  /*25200*/  F2FP.SATFINITE.E4M3.F32.PACK_AB_MERGE_C R9, RZ, R3, RZ ;  /* 0x00000003ff09723e */ /* 0x002fe200048070ff */
[----:B------:R-:W-:Y:S02]  /*25210*/  FMUL R4, R37, UR20 ;  /* 0x0000001425047c20 */ /* 0x000fe40008400000 */
[----:B------:R-:W4:Y:S01]  /*25220*/  LDL.LU R37, [R1+0x238] ;  /* 0x0002380001257983 */ /* 0x000f220000300800 */
[----:B------:R-:W-:-:S03]  /*25230*/  FMUL R5, R36, UR20 ;  /* 0x0000001424057c20 */ /* 0x000fc60008400000 */
[----:B------:R-:W4:Y:S01]  /*25240*/  LDL.LU R36, [R1+0x23c] ;  /* 0x00023c0001247983 */ /* 0x000f220000300800 */
[----:B--2---:R-:W-:-:S03]  /*25250*/  FMUL R2, R35, UR20 ;  /* 0x0000001423027c20 */ /* 0x004fc60008400000 */
[----:B------:R-:W2:Y:S01]  /*25260*/  LDL.LU R35, [R1+0x240] ;  /* 0x0002400001237983 */ /* 0x000ea20000300800 */
[----:B0-----:R-:W-:Y:S01]  /*25270*/  F2FP.SATFINITE.E4M3.F32.PACK_AB_MERGE_C R11, RZ, R4, RZ ;  /* 0x00000004ff0b723e */ /* 0x001fe200048070ff */
[----:B---3--:R-:W-:Y:S02]  /*25280*/  FMUL R3, R33, UR20 ;  /* 0x0000001421037c20 */ /* 0x008fe40008400000 */
[----:B------:R-:W3:Y:S01]  /*25290*/  LDL.LU R33, [R1+0x244] ;  /* 0x0002440001217983 */ /* 0x000ee20000300800 */
[----:B----4-:R-:W-:-:S03]  /*252a0*/  FMUL R4, R32, UR20 ;  /* 0x0000001420047c20 */ /* 0x010fc60008400000 */
[----:B------:R-:W4:Y:S04]  /*252b0*/  LDL.LU R32, [R1+0x248] ;  /* 0x0002480001207983 */ /* 0x000f280000300800 */
[----:B------:R0:W-:Y:S01]  /*252c0*/  @!P6 STG.E.U8 desc[UR14][R26.64+0xd9], R13 ;  /* 0x0000d90d1a00e986 */ /* 0x0001e2000c10110e */
[C---:B------:R-:W-:Y:S02]  /*252d0*/  ISETP.LT.OR P6, PT, R0.reuse, 0xe2, !P3 ;  /* 0x000000e20000780c */ /* 0x040fe40005fc1670 */
[C---:B------:R-:W-:Y:S02]  /*252e0*/  ISETP.LT.OR P5, PT, R0.reuse, 0xe1, !P3 ;  /* 0x000000e10000780c */ /* 0x040fe40005fa1670 */
[C---:B------:R-:W-:Y:S02]  /*252f0*/  ISETP.LT.OR P0, PT, R0.reuse, 0xe1, !P2 ;  /* 0x000000e10000780c */ /* 0x040fe40005701670 */
[----:B------:R-:W-:-:S02]  /*25300*/  ISETP.LT.OR P1, PT, R0, 0xe2, !P2 ;  /* 0x000000e20000780c */ /* 0x000fc40005721670 */
[----:B------:R-:W-:-:S05]  /*25310*/  F2FP.SATFINITE.E4M3.F32.PACK_AB_MERGE_C R5, RZ, R5, RZ ;  /* 0x00000005ff05723e */ /* 0x000fca00048070ff */
[----:B------:R-:W-:Y:S01]  /*25320*/  @!P6 STG.E.U8 desc[UR14][R24.64+0xe1], R9 ;  /* 0x0000e1091800e986 */ /* 0x000fe2000c10110e */
[----:B------:R-:W-:Y:S02]  /*25330*/  ISETP.LT.OR P6, PT, R0, 0xe9, !P3 ;  /* 0x000000e90000780c */ /* 0x000fe40005fc1670 */
[----:B0-----:R-:W-:Y:S01]  /*25340*/  F2FP.SATFINITE.E4M3.F32.PACK_AB_MERGE_C R13, RZ, R2, RZ ;  /* 0x00000002ff0d723e */ /* 0x001fe200048070ff */
[----:B------:R-:W-:Y:S01]  /*25350*/  FMUL R2, R40, UR20 ;  /* 0x0000001428027c20 */ /* 0x000fe20008400000 */
[----:B------:R0:W-:Y:S01]  /*25360*/  @!P5 STG.E.U8 desc[UR14][R24.64+0xe0], R7 ;  /* 0x0000e0071800d986 */ /* 0x0001e2000c10110e */
[----:B------:R-:W-:-:S03]  /*25370*/  ISETP.LT.OR P5, PT, R0, 0xea, !P2 ;  /* 0x000000ea0000780c */ /* 0x000fc600057a1670 */
[----:B------:R-:W-:Y:S01]  /*25380*/  @!P0 STG.E.U8 desc[UR14][R26.64+0xe0], R11 ;  /* 0x0000e00b1a008986 */ /* 0x000fe2000c10110e */
[----:B------:R-:W-:-:S03]  /*25390*/  ISETP.LT.OR P0, PT, R0, 0xea, !P3 ;  /* 0x000000ea0000780c */ /* 0x000fc60005f01670 */
[----:B------:R1:W-:Y:S01]  /*253a0*/  @!P1 STG.E.U8 desc[UR14][R26.64+0xe1], R5 ;  /* 0x0000e1051a009986 */ /* 0x0003e2000c10110e */
[----:B------:R-:W-:-:S03]  /*253b0*/  ISETP.LT.OR P1, PT, R0, 0xe9, !P2 ;  /* 0x000000e90000780c */ /* 0x000fc60005721670 */
[----:B------:R-:W4:Y:S01]  /*253c0*/  LDL.LU R40, [R1+0x24c] ;  /* 0x00024c0001287983 */ /* 0x000f220000300800 */
[----:B0-----:R-:W-:-:S03]  /*253d0*/  F2FP.SATFINITE.E4M3.F32.PACK_AB_MERGE_C R7, RZ, R3, RZ ;  /* 0x00000003ff07723e */ /* 0x001fc600048070ff */
[----:B------:R-:W-:Y:S01]  /*253e0*/  @!P6 STG.E.U8 desc[UR14][R24.64+0xe8], R13 ;  /* 0x0000e80d1800e986 */ /* 0x000fe2000c10110e */
[----:B-1----:R-:W-:Y:S01]  /*253f0*/  F2FP.SATFINITE.E4M3.F32.PACK_AB_MERGE_C R5, RZ, R2, RZ ;  /* 0x00000002ff05723e */ /* 0x002fe200048070ff */
[----:B------:R-:W-:Y:S02]  /*25400*/  FMUL R2, R39, UR20 ;  /* 0x0000001427027c20 */ /* 0x000fe40008400000 */
[----:B------:R-:W4:Y:S01]  /*25410*/  LDL.LU R39, [R1+0x250] ;  /* 0x0002500001277983 */ /* 0x000f220000300800 */
[----:B------:R-:W-:Y:S02]  /*25420*/  ISETP.LT.OR P6, PT, R0, 0xf1, !P3 ;  /* 0x000000f10000780c */ /* 0x000fe40005fc1670 */
[----:B------:R-:W-:Y:S02]  /*25430*/  F2FP.SATFINITE.E4M3.F32.PACK_AB_MERGE_C R9, RZ, R4, RZ ;  /* 0x00000004ff09723e */ /* 0x000fe400048070ff */
[----:B------:R-:W-:Y:S01]  /*25440*/  F2FP.SATFINITE.E4M3.F32.PACK_AB_MERGE_C R11, RZ, R2, RZ ;  /* 0x00000002ff0b723e */ /* 0x000fe200048070ff */
[----:B------:R0:W-:Y:S04]  /*25450*/  @!P0 STG.E.U8 desc[UR14][R24.64+0xe9], R7 ;  /* 0x0000e90718008986 */ /* 0x0001e8000c10110e */
[----:B------:R1:W-:Y:S04]  /*25460*/  @!P5 STG.E.U8 desc[UR14][R26.64+0xe9], R9 ;  /* 0x0000e9091a00d986 */ /* 0x0003e8000c10110e */
[----:B------:R-:W-:Y:S04]  /*25470*/  @!P1 STG.E.U8 desc[UR14][R26.64+0xe8], R5 ;  /* 0x0000e8051a009986 */ /* 0x000fe8000c10110e */
[----:B------:R2:W-:Y:S01]  /*25480*/  @!P6 STG.E.U8 desc[UR14][R24.64+0xf0], R11 ;  /* 0x0000f00b1800e986 */ /* 0x0005e2000c10110e */
[----:B------:R-:W-:-:S03]  /*25490*/  FMUL R3, R38, UR20 ;  /* 0x0000001426037c20 */ /* 0x000fc60008400000 */
[----:B------:R-:W4:Y:S02]  /*254a0*/  LDL.LU R38, [R1+0x254] ;  /* 0x0002540001267983 */ /* 0x000f240000300800 */
[----:B0-----:R-:W-:Y:S01]  /*254b0*/  F2FP.SATFINITE.E4M3.F32.PACK_AB_MERGE_C R7, RZ, R3, RZ ;  /* 0x00000003ff07723e */ /* 0x001fe200048070ff */
[----:B------:R-:W-:Y:S02]  /*254c0*/  FMUL R4, R37, UR20 ;  /* 0x0000001425047c20 */ /* 0x000fe40008400000 */
[----:B------:R-:W4:Y:S01]  /*254d0*/  LDL.LU R37, [R1+0x258] ;  /* 0x0002580001257983 */ /* 0x000f220000300800 */
[----:B------:R-:W-:-:S03]  /*254e0*/  FMUL R2, R36, UR20 ;  /* 0x0000001424027c20 */ /* 0x000fc60008400000 */
[----:B------:R-:W4:Y:S02]  /*254f0*/  LDL.LU R36, [R1+0x25c] ;  /* 0x00025c0001247983 */ /* 0x000f240000300800 */
[----:B-1----:R-:W-:Y:S01]  /*25500*/  F2FP.SATFINITE.E4M3.F32.PACK_AB_MERGE_C R9, RZ, R2, RZ ;  /* 0x00000002ff09723e */ /* 0x002fe200048070ff */
[----:B--2---:R-:W-:Y:S02]  /*25510*/  FMUL R2, R35, UR20 ;  /* 0x0000001423027c20 */ /* 0x004fe40008400000 */
[----:B------:R-:W2:Y:S03]  /*25520*/  LDL.LU R35, [R1+0x260] ;  /* 0x0002600001237983 */ /* 0x000ea60000300800 */
[----:B------:R-:W-:Y:S01]  /*25530*/  F2FP.SATFINITE.E4M3.F32.PACK_AB_MERGE_C R11, RZ, R2, RZ ;  /* 0x00000002ff0b723e */ /* 0x000fe200048070ff */
[----:B---3--:R-:W-:Y:S02]  /*25540*/  FMUL R3, R33, UR20 ;  /* 0x0000001421037c20 */ /* 0x008fe40008400000 */
[----:B------:R-:W3:Y:S01]  /*25550*/  LDL.LU R33, [R1+0x264] ;  /* 0x0002640001217983 */ /* 0x000ee20000300800 */
[----:B----4-:R-:W-:-:S03]  /*25560*/  FMUL R2, R32, UR20 ;  /* 0x0000001420027c20 */ /* 0x010fc60008400000 */
[----:B------:R-:W4:Y:S01]  /*25570*/  LDL.LU R32, [R1+0x268] ;  /* 0x0002680001207983 */ /* 0x000f220000300800 */
[C---:B------:R-:W-:Y:S02]  /*25580*/  ISETP.LT.OR P0, PT, R0.reuse, 0xf2, !P3 ;  /* 0x000000f20000780c */ /* 0x040fe40005f01670 */
[C---:B------:R-:W-:Y:S02]  /*25590*/  ISETP.LT.OR P5, PT, R0.reuse, 0xf2, !P2 ;  /* 0x000000f20000780c */ /* 0x040fe400057a1670 */
[C---:B------:R-:W-:Y:S02]  /*255a0*/  ISETP.LT.OR P1, PT, R0.reuse, 0xf1, !P2 ;  /* 0x000000f10000780c */ /* 0x040fe40005721670 */
[----:B------:R-:W-:Y:S02]  /*255b0*/  ISETP.LT.OR P6, PT, R0, 0xf9, !P3 ;  /* 0x000000f90000780c */ /* 0x000fe40005fc1670 */
[----:B------:R-:W-:Y:S02]  /*255c0*/  F2FP.SATFINITE.E4M3.F32.PACK_AB_MERGE_C R13, RZ, R3, RZ ;  /* 0x00000003ff0d723e */ /* 0x000fe400048070ff */
[----:B------:R-:W-:-:S03]  /*255d0*/  F2FP.SATFINITE.E4M3.F32.PACK_AB_MERGE_C R5, RZ, R4, RZ ;  /* 0x00000004ff05723e */ /* 0x000fc600048070ff */
[----:B------:R0:W-:Y:S01]  /*255e0*/  @!P0 STG.E.U8 desc[UR14][R24.64+0xf1], R7 ;  /* 0x0000f10718008986 */ /* 0x0001e2000c10110e */
[----:B------:R-:W-:-:S03]  /*255f0*/  ISETP.LT.OR P3, PT, R0, 0xfa, !P3 ;  /* 0x000000fa0000780c */ /* 0x000fc60005f61670 */
[----:B------:R1:W-:Y:S01]  /*25600*/  @!P5 STG.E.U8 desc[UR14][R26.64+0xf1], R9 ;  /* 0x0000f1091a00d986 */ /* 0x0003e2000c10110e */
[----:B------:R-:W-:Y:S02]  /*25610*/  ISETP.LT.OR P5, PT, R0, 0xf9, !P2 ;  /* 0x000000f90000780c */ /* 0x000fe400057a1670 */
[----:B0-----:R-:W-:Y:S01]  /*25620*/  F2FP.SATFINITE.E4M3.F32.PACK_AB_MERGE_C R7, RZ, R2, RZ ;  /* 0x00000002ff07723e */ /* 0x001fe200048070ff */
[----:B------:R-:W-:Y:S01]  /*25630*/  @!P1 STG.E.U8 desc[UR14][R26.64+0xf0], R5 ;  /* 0x0000f0051a009986 */ /* 0x000fe2000c10110e */
[----:B------:R-:W-:-:S03]  /*25640*/  FMUL R2, R40, UR20 ;  /* 0x0000001428027c20 */ /* 0x000fc60008400000 */
[----:B------:R-:W4:Y:S01]  /*25650*/  LDL.LU R40, [R1+0x26c] ;  /* 0x00026c0001287983 */ /* 0x000f220000300800 */
[----:B------:R-:W-:-:S03]  /*25660*/  FMUL R3, R39, UR20 ;  /* 0x0000001427037c20 */ /* 0x000fc60008400000 */
[----:B------:R-:W4:Y:S01]  /*25670*/  LDL.LU R39, [R1+0x270] ;  /* 0x0002700001277983 */ /* 0x000f220000300800 */
[----:B-1----:R-:W-:-:S03]  /*25680*/  F2FP.SATFINITE.E4M3.F32.PACK_AB_MERGE_C R9, RZ, R2, RZ ;  /* 0x00000002ff09723e */ /* 0x002fc600048070ff */
        /* <DEDUP_REMOVED lines=17> */
[----:B------:R-:W4:Y:S01]  /*257a0*/  LDL.LU R32, [R1+0x288] ;  /* 0x0002880001207983 */ /* 0x000f220000300800 */
[----:B------:R-:W-:Y:S02]  /*257b0*/  ISETP.GE.AND P1, PT, R34, 0x81, PT ;  /* 0x000000812200780c */ /* 0x000fe40003f26270 */
[C---:B------:R-:W-:Y:S02]  /*257c0*/  ISETP.LT.OR P2, PT, R0.reuse, 0xfa, !P2 ;  /* 0x000000fa0000780c */ /* 0x040fe40005741670 */
[C---:B------:R-:W-:Y:S02]  /*257d0*/  ISETP.LT.OR P6, PT, R0.reuse, 0x1, !P1 ;  /* 0x000000010000780c */ /* 0x040fe40004fc1670 */
[----:B------:R-:W-:Y:S02]  /*257e0*/  ISETP.LT.OR P3, PT, R0, 0x2, !P1 ;  /* 0x000000020000780c */ /* 0x000fe40004f61670 */
[----:B------:R-:W-:-:S07]  /*257f0*/  ISETP.GE.AND P0, PT, R34, 0x89, PT ;  /* 0x000000892200780c */ /* 0x000fce0003f06270 */
[----:B------:R0:W-:Y:S04]  /*25800*/  @!P2 STG.E.U8 desc[UR14][R26.64+0xf9], R9 ;  /* 0x0000f9091a00a986 */ /* 0x0001e8000c10110e */
[----:B------:R-:W-:Y:S01]  /*25810*/  @!P6 STG.E.U8 desc[UR14][R30.64], R11 ;  /* 0x0000000b1e00e986 */ /* 0x000fe2000c10110e */
[C---:B------:R-:W-:Y:S02]  /*25820*/  ISETP.LT.OR P6, PT, R0.reuse, 0x2, !P0 ;  /* 0x000000020000780c */ /* 0x040fe400047c1670 */
[C---:B------:R-:W-:Y:S01]  /*25830*/  ISETP.LT.OR P5, PT, R0.reuse, 0x1, !P0 ;  /* 0x000000010000780c */ /* 0x040fe200047a1670 */
[----:B------:R1:W-:Y:S01]  /*25840*/  @!P3 STG.E.U8 desc[UR14][R30.64+0x1], R13 ;  /* 0x0000010d1e00b986 */ /* 0x0003e2000c10110e */
[----:B------:R-:W-:Y:S02]  /*25850*/  ISETP.LT.OR P2, PT, R0, 0xa, !P1 ;  /* 0x0000000a0000780c */ /* 0x000fe40004f41670 */
[----:B0-----:R-:W-:Y:S01]  /*25860*/  F2FP.SATFINITE.E4M3.F32.PACK_AB_MERGE_C R9, RZ, R3, RZ ;  /* 0x00000003ff09723e */ /* 0x001fe200048070ff */
[----:B------:R-:W-:-:S02]  /*25870*/  FMUL R3, R40, UR20 ;  /* 0x0000001428037c20 */ /* 0x000fc40008400000 */
[----:B------:R-:W4:Y:S01]  /*25880*/  LDL.LU R40, [R1+0x28c] ;  /* 0x00028c0001287983 */ /* 0x000f220000300800 */
[----:B-1----:R-:W-:Y:S02]  /*25890*/  F2FP.SATFINITE.E4M3.F32.PACK_AB_MERGE_C R13, RZ, R2, RZ ;  /* 0x00000002ff0d723e */ /* 0x002fe400048070ff */
[C---:B------:R-:W-:Y:S01]  /*258a0*/  ISETP.LT.OR P3, PT, R0.reuse, 0x9, !P1 ;  /* 0x000000090000780c */ /* 0x040fe20004f61670 */
[----:B------:R0:W-:Y:S01]  /*258b0*/  @!P6 STG.E.U8 desc[UR14][R28.64+0x1], R7 ;  /* 0x000001071c00e986 */ /* 0x0001e2000c10110e */
[----:B------:R-:W-:Y:S01]  /*258c0*/  F2FP.SATFINITE.E4M3.F32.PACK_AB_MERGE_C R5, RZ, R5, RZ ;  /* 0x00000005ff05723e */ /* 0x000fe200048070ff */
[----:B------:R-:W-:Y:S02]  /*258d0*/  FMUL R2, R39, UR20 ;  /* 0x0000001427027c20 */ /* 0x000fe40008400000 */
[----:B------:R-:W4:Y:S01]  /*258e0*/  LDL.LU R39, [R1+0x290] ;  /* 0x0002900001277983 */ /* 0x000f220000300800 */
[----:B------:R-:W-:Y:S02]  /*258f0*/  F2FP.SATFINITE.E4M3.F32.PACK_AB_MERGE_C R11, RZ, R4, RZ ;  /* 0x00000004ff0b723e */ /* 0x000fe400048070ff */
[----:B------:R-:W-:-:S02]  /*25900*/  ISETP.LT.OR P6, PT, R0, 0xa, !P0 ;  /* 0x0000000a0000780c */ /* 0x000fc400047c1670 */
[----:B0-----:R-:W-:Y:S01]  /*25910*/  F2FP.SATFINITE.E4M3.F32.PACK_AB_MERGE_C R7, RZ, R2, RZ ;  /* 0x00000002ff07723e */ /* 0x001fe200048070ff */
[----:B------:R0:W-:Y:S04]  /*25920*/  @!P5 STG.E.U8 desc[UR14][R28.64], R5 ;  /* 0x000000051c00d986 */ /* 0x0001e8000c10110e */
[----:B------:R-:W-:Y:S04]  /*25930*/  @!P2 STG.E.U8 desc[UR14][R30.64+0x9], R11 ;  /* 0x0000090b1e00a986 */ /* 0x000fe8000c10110e */
[----:B------:R1:W-:Y:S01]  /*25940*/  @!P3 STG.E.U8 desc[UR14][R30.64+0x8], R9 ;  /* 0x000008091e00b986 */ /* 0x0003e2000c10110e */
[----:B0-----:R-:W-:-:S05]  /*25950*/  F2FP.SATFINITE.E4M3.F32.PACK_AB_MERGE_C R5, RZ, R3, RZ ;  /* 0x00000003ff05723e */ /* 0x001fca00048070ff */
[----:B------:R4:W-:Y:S01]  /*25960*/  @!P6 STG.E.U8 desc[UR14][R28.64+0x9], R5 ;  /* 0x000009051c00e986 */ /* 0x0009e2000c10110e */
[----:B------:R-:W-:-:S03]  /*25970*/  FMUL R4, R38, UR20 ;  /* 0x0000001426047c20 */ /* 0x000fc60008400000 */
[----:B------:R-:W4:Y:S02]  /*25980*/  LDL.LU R38, [R1+0x294] ;  /* 0x0002940001267983 */ /* 0x000f240000300800 */
[----:B-1----:R-:W-:Y:S01]  /*25990*/  F2FP.SATFINITE.E4M3.F32.PACK_AB_MERGE_C R9, RZ, R4, RZ ;  /* 0x00000004ff09723e */ /* 0x002fe200048070ff */
[----:B------:R-:W-:Y:S02]  /*259a0*/  FMUL R2, R37, UR20 ;  /* 0x0000001425027c20 */ /* 0x000fe40008400000 */
[----:B------:R-:W4:Y:S03]  /*259b0*/  LDL.LU R37, [R1+0x298] ;  /* 0x0002980001257983 */ /* 0x000f260000300800 */
[----:B------:R-:W-:Y:S01]  /*259c0*/  F2FP.SATFINITE.E4M3.F32.PACK_AB_MERGE_C R11, RZ, R2, RZ ;  /* 0x00000002ff0b723e */ /* 0x000fe200048070ff */
[----:B------:R-:W-:Y:S02]  /*259d0*/  FMUL R2, R36, UR20 ;  /* 0x0000001424027c20 */ /* 0x000fe40008400000 */
[----:B------:R-:W4:Y:S01]  /*259e0*/  LDL.LU R36, [R1+0x29c] ;  /* 0x00029c0001247983 */ /* 0x000f220000300800 */
[----:B--2---:R-:W-:-:S03]  /*259f0*/  FMUL R3, R35, UR20 ;  /* 0x0000001423037c20 */ /* 0x004fc60008400000 */
[----:B------:R-:W2:Y:S01]  /*25a00*/  LDL.LU R35, [R1+0x2a0] ;  /* 0x0002a00001237983 */ /* 0x000ea20000300800 */
[----:B---3--:R-:W-:-:S03]  /*25a10*/  FMUL R4, R33, UR20 ;  /* 0x0000001421047c20 */ /* 0x008fc60008400000 */
[----:B------:R-:W3:Y:S01]  /*25a20*/  LDL.LU R33, [R1+0x2a4] ;  /* 0x0002a40001217983 */ /* 0x000ee20000300800 */
[----:B----4-:R-:W-:-:S03]  /*25a30*/  FMUL R5, R32, UR20 ;  /* 0x0000001420057c20 */ /* 0x010fc60008400000 */
[----:B------:R-:W4:Y:S01]  /*25a40*/  LDL.LU R32, [R1+0x2a8] ;  /* 0x0002a80001207983 */ /* 0x000f220000300800 */
[C---:B------:R-:W-:Y:S02]  /*25a50*/  ISETP.LT.OR P5, PT, R0.reuse, 0x9, !P0 ;  /* 0x000000090000780c */ /* 0x040fe400047a1670 */
[C---:B------:R-:W-:Y:S02]  /*25a60*/  ISETP.LT.OR P3, PT, R0.reuse, 0x11, !P1 ;  /* 0x000000110000780c */ /* 0x040fe40004f61670 */
[C---:B------:R-:W-:Y:S02]  /*25a70*/  ISETP.LT.OR P2, PT, R0.reuse, 0x12, !P1 ;  /* 0x000000120000780c */ /* 0x040fe40004f41670 */
[----:B------:R-:W-:-:S07]  /*25a80*/  ISETP.LT.OR P6, PT, R0, 0x12, !P0 ;  /* 0x000000120000780c */ /* 0x000fce00047c1670 */
[----:B------:R-:W-:Y:S01]  /*25a90*/  @!P5 STG.E.U8 desc[UR14][R28.64+0x8], R13 ;  /* 0x0000080d1c00d986 */ /* 0x000fe2000c10110e */
[----:B------:R-:W-:-:S03]  /*25aa0*/  ISETP.LT.OR P5, PT, R0, 0x11, !P0 ;  /* 0x000000110000780c */ /* 0x000fc600047a1670 */
[----:B------:R0:W-:Y:S01]  /*25ab0*/  @!P3 STG.E.U8 desc[UR14][R30.64+0x10], R7 ;  /* 0x000010071e00b986 */ /* 0x0001e2000c10110e */
[----:B------:R-:W-:-:S03]  /*25ac0*/  ISETP.LT.OR P3, PT, R0, 0x19, !P1 ;  /* 0x000000190000780c */ /* 0x000fc60004f61670 */
[----:B------:R1:W-:Y:S01]  /*25ad0*/  @!P2 STG.E.U8 desc[UR14][R30.64+0x11], R9 ;  /* 0x000011091e00a986 */ /* 0x0003e2000c10110e */
[----:B------:R-:W-:Y:S02]  /*25ae0*/  ISETP.LT.OR P2, PT, R0, 0x1a, !P1 ;  /* 0x0000001a0000780c */ /* 0x000fe40004f41670 */
[----:B0-----:R-:W-:Y:S01]  /*25af0*/  F2FP.SATFINITE.E4M3.F32.PACK_AB_MERGE_C R7, RZ, R2, RZ ;  /* 0x00000002ff07723e */ /* 0x001fe200048070ff */
[----:B------:R-:W-:Y:S01]  /*25b00*/  FMUL R2, R40, UR20 ;  /* 0x0000001428027c20 */ /* 0x000fe20008400000 */
[----:B-1----:R-:W-:Y:S01]  /*25b10*/  F2FP.SATFINITE.E4M3.F32.PACK_AB_MERGE_C R9, RZ, R3, RZ ;  /* 0x00000003ff09723e */ /* 0x002fe200048070ff */
[----:B------:R-:W4:Y:S01]  /*25b20*/  LDL.LU R40, [R1+0x2ac] ;  /* 0x0002ac0001287983 */ /* 0x000f220000300800 */
[----:B------:R-:W-:-:S03]  /*25b30*/  F2FP.SATFINITE.E4M3.F32.PACK_AB_MERGE_C R13, RZ, R4, RZ ;  /* 0x00000004ff0d723e */ /* 0x000fc600048070ff */
[----:B------:R0:W-:Y:S01]  /*25b40*/  @!P6 STG.E.U8 desc[UR14][R28.64+0x11], R7 ;  /* 0x000011071c00e986 */ /* 0x0001e2000c10110e */
[----:B------:R-:W-:Y:S01]  /*25b50*/  ISETP.LT.OR P6, PT, R0, 0x1a, !P0 ;  /* 0x0000001a0000780c */ /* 0x000fe200047c1670 */
[----:B------:R-:W-:Y:S02]  /*25b60*/  FMUL R3, R39, UR20 ;  /* 0x0000001427037c20 */ /* 0x000fe40008400000 */
[----:B------:R-:W4:Y:S01]  /*25b70*/  LDL.LU R39, [R1+0x2b0] ;  /* 0x0002b00001277983 */ /* 0x000f220000300800 */
[----:B0-----:R-:W-:-:S03]  /*25b80*/  F2FP.SATFINITE.E4M3.F32.PACK_AB_MERGE_C R7, RZ, R2, RZ ;  /* 0x00000002ff07723e */ /* 0x001fc600048070ff */
[----:B------:R-:W-:Y:S04]  /*25b90*/  @!P5 STG.E.U8 desc[UR14][R28.64+0x10], R11 ;  /* 0x0000100b1c00d986 */ /* 0x000fe8000c10110e */
[----:B------:R0:W-:Y:S04]  /*25ba0*/  @!P3 STG.E.U8 desc[UR14][R30.64+0x18], R9 ;  /* 0x000018091e00b986 */ /* 0x0001e8000c10110e */
[----:B------:R1:W-:Y:S01]  /*25bb0*/  @!P2 STG.E.U8 desc[UR14][R30.64+0x19], R13 ;  /* 0x0000190d1e00a986 */ /* 0x0003e2000c10110e */
[----:B0-----:R-:W-:-:S03]  /*25bc0*/  F2FP.SATFINITE.E4M3.F32.PACK_AB_MERGE_C R9, RZ, R3, RZ ;  /* 0x00000003ff09723e */ /* 0x001fc600048070ff */
[----:B------:R0:W-:Y:S01]  /*25bd0*/  @!P6 STG.E.U8 desc[UR14][R28.64+0x19], R7 ;  /* 0x000019071c00e986 */ /* 0x0001e2000c10110e */
[----:B------:R-:W-:-:S03]  /*25be0*/  FMUL R4, R38, UR20 ;  /* 0x0000001426047c20 */ /* 0x000fc60008400000 */
[----:B------:R-:W4:Y:S02]  /*25bf0*/  LDL.LU R38, [R1+0x2b4] ;  /* 0x0002b40001267983 */ /* 0x000f240000300800 */
[----:B------:R-:W-:Y:S01]  /*25c00*/  F2FP.SATFINITE.E4M3.F32.PACK_AB_MERGE_C R11, RZ, R4, RZ ;  /* 0x00000004ff0b723e */ /* 0x000fe200048070ff */
[----:B------:R-:W-:Y:S02]  /*25c10*/  FMUL R2, R37, UR20 ;  /* 0x0000001425027c20 */ /* 0x000fe40008400000 */
[----:B------:R-:W4:Y:S03]  /*25c20*/  LDL.LU R37, [R1+0x2b8] ;  /* 0x0002b80001257983 */ /* 0x000f260000300800 */
[----:B-1----:R-:W-:Y:S01]  /*25c30*/  F2FP.SATFINITE.E4M3.F32.PACK_AB_MERGE_C R13, RZ, R2, RZ ;  /* 0x00000002ff0d723e */ /* 0x002fe200048070ff */
[----:B------:R-:W-:Y:S02]  /*25c40*/  FMUL R3, R36, UR20 ;  /* 0x0000001424037c20 */ /* 0x000fe40008400000 */
[----:B------:R-:W4:Y:S01]  /*25c50*/  LDL.LU R36, [R1+0x2bc] ;  /* 0x0002bc0001247983 */ /* 0x000f220000300800 */
[----:B--2---:R-:W-:-:S03]  /*25c60*/  FMUL R2, R35, UR20 ;  /* 0x0000001423027c20 */ /* 0x004fc60008400000 */
[----:B------:R-:W2:Y:S02]  /*25c70*/  LDL.LU R35, [R1+0x2c0] ;  /* 0x0002c00001237983 */ /* 0x000ea40000300800 */
[----:B0-----:R-:W-:Y:S01]  /*25c80*/  F2FP.SATFINITE.E4M3.F32.PACK_AB_MERGE_C R7, RZ, R2, RZ ;  /* 0x00000002ff07723e */ /* 0x001fe200048070ff */
[----:B---3--:R-:W-:Y:S02]  /*25c90*/  FMUL R4, R33, UR20 ;  /* 0x0000001421047c20 */ /* 0x008fe40008400000 */
[----:B------:R-:W3:Y:S01]  /*25ca0*/  LDL.LU R33, [R1+0x2c4] ;  /* 0x0002c40001217983 */ /* 0x000ee20000300800 */
[----:B----4-:R-:W-:-:S03]  /*25cb0*/  FMUL R2, R32, UR20 ;  /* 0x0000001420027c20 */ /* 0x010fc60008400000 */
[----:B------:R-:W4:Y:S01]  /*25cc0*/  LDL.LU R32, [R1+0x2c8] ;  /* 0x0002c80001207983 */ /* 0x000f220000300800 */
[C---:B------:R-:W-:Y:S02]  /*25cd0*/  ISETP.LT.OR P5, PT, R0.reuse, 0x19, !P0 ;  /* 0x000000190000780c */ /* 0x040fe400047a1670 */
[C---:B------:R-:W-:Y:S02]  /*25ce0*/  ISETP.LT.OR P3, PT, R0.reuse, 0x21, !P1 ;  /* 0x000000210000780c */ /* 0x040fe40004f61670 */
[C---:B------:R-:W-:Y:S02]  /*25cf0*/  ISETP.LT.OR P2, PT, R0.reuse, 0x22, !P1 ;  /* 0x000000220000780c */ /* 0x040fe40004f41670 */
[----:B------:R-:W-:Y:S02]  /*25d00*/  F2FP.SATFINITE.E4M3.F32.PACK_AB_MERGE_C R5, RZ, R5, RZ ;  /* 0x00000005ff05723e */ /* 0x000fe400048070ff */
[----:B------:R-:W-:-:S05]  /*25d10*/  ISETP.LT.OR P6, PT, R0, 0x22, !P0 ;  /* 0x000000220000780c */ /* 0x000fca00047c1670 */
[----:B------:R0:W-:Y:S01]  /*25d20*/  @!P5 STG.E.U8 desc[UR14][R28.64+0x18], R5 ;  /* 0x000018051c00d986 */ /* 0x0001e2000c10110e */
[----:B------:R-:W-:-:S03]  /*25d30*/  ISETP.LT.OR P5, PT, R0, 0x21, !P0 ;  /* 0x000000210000780c */ /* 0x000fc600047a1670 */
[----:B------:R-:W-:Y:S01]  /*25d40*/  @!P3 STG.E.U8 desc[UR14][R30.64+0x20], R9 ;  /* 0x000020091e00b986 */ /* 0x000fe2000c10110e */
[----:B------:R-:W-:-:S03]  /*25d50*/  ISETP.LT.OR P3, PT, R0, 0x29, !P1 ;  /* 0x000000290000780c */ /* 0x000fc60004f61670 */
[----:B------:R1:W-:Y:S01]  /*25d60*/  @!P2 STG.E.U8 desc[UR14][R30.64+0x21], R11 ;  /* 0x0000210b1e00a986 */ /* 0x0003e2000c10110e */
[----:B------:R-:W-:Y:S02]  /*25d70*/  ISETP.LT.OR P2, PT, R0, 0x2a, !P1 ;  /* 0x0000002a0000780c */ /* 0x000fe40004f41670 */
[----:B0-----:R-:W-:Y:S02]  /*25d80*/  F2FP.SATFINITE.E4M3.F32.PACK_AB_MERGE_C R5, RZ, R3, RZ ;  /* 0x00000003ff05723e */ /* 0x001fe400048070ff */
[----:B-1----:R-:W-:Y:S01]  /*25d90*/  F2FP.SATFINITE.E4M3.F32.PACK_AB_MERGE_C R11, RZ, R2, RZ ;  /* 0x00000002ff0b723e */ /* 0x002fe200048070ff */
[----:B------:R-:W-:Y:S02]  /*25da0*/  FMUL R2, R40, UR20 ;  /* 0x0000001428027c20 */ /* 0x000fe40008400000 */
[----:B------:R-:W4:Y:S01]  /*25db0*/  LDL.LU R40, [R1+0x2cc] ;  /* 0x0002cc0001287983 */ /* 0x000f220000300800 */
[----:B------:R-:W-:-:S03]  /*25dc0*/  F2FP.SATFINITE.E4M3.F32.PACK_AB_MERGE_C R9, RZ, R4, RZ ;  /* 0x00000004ff09723e */ /* 0x000fc600048070ff */
[----:B------:R-:W-:Y:S01]  /*25dd0*/  @!P6 STG.E.U8 desc[UR14][R28.64+0x21], R5 ;  /* 0x000021051c00e986 */ /* 0x000fe2000c10110e */
[----:B------:R-:W-:-:S03]  /*25de0*/  FMUL R3, R39, UR20 ;  /* 0x0000001427037c20 */ /* 0x000fc60008400000 */
[----:B------:R-:W4:Y:S01]  /*25df0*/  LDL.LU R39, [R1+0x2d0] ;  /* 0x0002d00001277983 */ /* 0x000f220000300800 */
[----:B------:R-:W-:-:S03]  /*25e00*/  ISETP.LT.OR P6, PT, R0, 0x2a, !P0 ;  /* 0x0000002a0000780c */ /* 0x000fc600047c1670 */
[----:B------:R-:W-:Y:S04]  /*25e10*/  @!P5 STG.E.U8 desc[UR14][R28.64+0x20], R13 ;  /* 0x0000200d1c00d986 */ /* 0x000fe8000c10110e */
[----:B------:R0:W-:Y:S04]  /*25e20*/  @!P3 STG.E.U8 desc[UR14][R30.64+0x28], R7 ;  /* 0x000028071e00b986 */ /* 0x0001e8000c10110e */
[----:B------:R1:W-:Y:S01]  /*25e30*/  @!P2 STG.E.U8 desc[UR14][R30.64+0x29], R9 ;  /* 0x000029091e00a986 */ /* 0x0003e2000c10110e */
[----:B0-----:R-:W-:Y:S02]  /*25e40*/  F2FP.SATFINITE.E4M3.F32.PACK_AB_MERGE_C R7, RZ, R2, RZ ;  /* 0x00000002ff07723e */ /* 0x001fe400048070ff */
[----:B-1----:R-:W-:-:S03]  /*25e50*/  F2FP.SATFINITE.E4M3.F32.PACK_AB_MERGE_C R9, RZ, R3, RZ ;  /* 0x00000003ff09723e */ /* 0x002fc600048070ff */
[----:B------:R0:W-:Y:S01]  /*25e60*/  @!P6 STG.E.U8 desc[UR14][R28.64+0x29], R7 ;  /* 0x000029071c00e986 */ /* 0x0001e2000c10110e */
[----:B------:R-:W-:-:S03]  /*25e70*/  FMUL R4, R38, UR20 ;  /* 0x0000001426047c20 */ /* 0x000fc60008400000 */
[----:B------:R-:W4:Y:S02]  /*25e80*/  LDL.LU R38, [R1+0x2d4] ;  /* 0x0002d40001267983 */ /* 0x000f240000300800 */
[----:B------:R-:W-:Y:S01]  /*25e90*/  F2FP.SATFINITE.E4M3.F32.PACK_AB_MERGE_C R13, RZ, R4, RZ ;  /* 0x00000004ff0d723e */ /* 0x000fe200048070ff */
        /* <DEDUP_REMOVED lines=21> */
[----:B------:R-:W-:Y:S02]  /*25ff0*/  F2FP.SATFINITE.E4M3.F32.PACK_AB_MERGE_C R5, RZ, R5, RZ ;  /* 0x00000005ff05723e */ /* 0x000fe400048070ff */
[----:B0-----:R-:W-:Y:S02]  /*26000*/  F2FP.SATFINITE.E4M3.F32.PACK_AB_MERGE_C R13, RZ, R2, RZ ;  /* 0x00000002ff0d723e */ /* 0x001fe400048070ff */
[----:B-1----:R-:W-:Y:S01]  /*26010*/  F2FP.SATFINITE.E4M3.F32.PACK_AB_MERGE_C R9, RZ, R3, RZ ;  /* 0x00000003ff09723e */ /* 0x002fe200048070ff */
[----:B------:R-:W-:Y:S02]  /*26020*/  FMUL R3, R40, UR20 ;  /* 0x0000001428037c20 */ /* 0x000fe40008400000 */
[----:B------:R-:W4:Y:S01]  /*26030*/  LDL.LU R40, [R1+0x2ec] ;  /* 0x0002ec0001287983 */ /* 0x000f220000300800 */
[----:B------:R-:W-:Y:S01]  /*26040*/  F2FP.SATFINITE.E4M3.F32.PACK_AB_MERGE_C R11, RZ, R4, RZ ;  /* 0x00000004ff0b723e */ /* 0x000fe200048070ff */
[----:B------:R-:W-:-:S02]  /*26050*/  FMUL R2, R39, UR20 ;  /* 0x0000001427027c20 */ /* 0x000fc40008400000 */
[----:B------:R-:W4:Y:S04]  /*26060*/  LDL.LU R39, [R1+0x2f0] ;  /* 0x0002f00001277983 */ /* 0x000f280000300800 */
[----:B------:R0:W-:Y:S01]  /*26070*/  @!P6 STG.E.U8 desc[UR14][R28.64+0x31], R7 ;  /* 0x000031071c00e986 */ /* 0x0001e2000c10110e */
[----:B------:R-:W-:-:S03]  /*26080*/  ISETP.LT.OR P6, PT, R0, 0x3a, !P0 ;  /* 0x0000003a0000780c */ /* 0x000fc600047c1670 */
[----:B------:R1:W-:Y:S01]  /*26090*/  @!P5 STG.E.U8 desc[UR14][R28.64+0x30], R5 ;  /* 0x000030051c00d986 */ /* 0x0003e2000c10110e */
[----:B0-----:R-:W-:-:S03]  /*260a0*/  F2FP.SATFINITE.E4M3.F32.PACK_AB_MERGE_C R7, RZ, R2, RZ ;  /* 0x00000002ff07723e */ /* 0x001fc600048070ff */
[----:B------:R-:W-:Y:S01]  /*260b0*/  @!P2 STG.E.U8 desc[UR14][R30.64+0x39], R11 ;  /* 0x0000390b1e00a986 */ /* 0x000fe2000c10110e */
[----:B-1----:R-:W-:-:S03]  /*260c0*/  F2FP.SATFINITE.E4M3.F32.PACK_AB_MERGE_C R5, RZ, R3, RZ ;  /* 0x00000003ff05723e */ /* 0x002fc600048070ff */
[----:B------:R0:W-:Y:S04]  /*260d0*/  @!P3 STG.E.U8 desc[UR14][R30.64+0x38], R9 ;  /* 0x000038091e00b986 */ /* 0x0001e8000c10110e */
[----:B------:R4:W-:Y:S01]  /*260e0*/  @!P6 STG.E.U8 desc[UR14][R28.64+0x39], R5 ;  /* 0x000039051c00e986 */ /* 0x0009e2000c10110e */
[----:B------:R-:W-:-:S03]  /*260f0*/  FMUL R4, R38, UR20 ;  /* 0x0000001426047c20 */ /* 0x000fc60008400000 */
[----:B------:R-:W4:Y:S02]  /*26100*/  LDL.LU R38, [R1+0x2f4] ;  /* 0x0002f40001267983 */ /* 0x000f240000300800 */
[----:B0-----:R-:W-:Y:S01]  /*26110*/  F2FP.SATFINITE.E4M3.F32.PACK_AB_MERGE_C R9, RZ, R4, RZ ;  /* 0x00000004ff09723e */ /* 0x001fe200048070ff */
        /* <DEDUP_REMOVED lines=26> */
[----:B------:R0:W-:Y:S01]  /*262c0*/  @!P6 STG.E.U8 desc[UR14][R28.64+0x41], R7 ;  /* 0x000041071c00e986 */ /* 0x0001e2000c10110e */
[----:B------:R-:W-:-:S03]  /*262d0*/  FMUL R3, R39, UR20 ;  /* 0x0000001427037c20 */ /* 0x000fc60008400000 */
[----:B------:R-:W4:Y:S01]  /*262e0*/  LDL.LU R39, [R1+0x310] ;  /* 0x0003100001277983 */ /* 0x000f220000300800 */
[----:B------:R-:W-:Y:S02]  /*262f0*/  ISETP.LT.OR P6, PT, R0, 0x4a, !P0 ;  /* 0x0000004a0000780c */ /* 0x000fe400047c1670 */
[----:B0-----:R-:W-:Y:S01]  /*26300*/  F2FP.SATFINITE.E4M3.F32.PACK_AB_MERGE_C R7, RZ, R2, RZ ;  /* 0x00000002ff07723e */ /* 0x001fe200048070ff */
        /* <DEDUP_REMOVED lines=155> */
[----:B------:R-:W-:Y:S01]  /*26cc0*/  F2FP.SATFINITE.E4M3.F32.PACK_AB_MERGE_C R9, RZ, R4, RZ ;  /* 0x00000004ff09723e */ /* 0x000fe200048070ff */
[----:B------:R-:W-:-:S02]  /*26cd0*/  FMUL R3, R39, UR20 ;  /* 0x0000001427037c20 */ /* 0x000fc40008400000 */
[----:B------:R-:W4:Y:S04]  /*26ce0*/  LDL.LU R39, [R1+0x390] ;  /* 0x0003900001277983 */ /* 0x000f280000300800 */
[----:B------:R-:W-:Y:S04]  /*26cf0*/  @!P6 STG.E.U8 desc[UR14][R28.64+0x81], R5 ;  /* 0x000081051c00e986 */ /* 0x000fe8000c10110e */
[----:B------:R-:W-:Y:S04]  /*26d00*/  @!P5 STG.E.U8 desc[UR14][R28.64+0x80], R13 ;  /* 0x0000800d1c00d986 */ /* 0x000fe8000c10110e */
[----:B------:R0:W-:Y:S04]  /*26d10*/  @!P3 STG.E.U8 desc[UR14][R30.64+0x88], R7 ;  /* 0x000088071e00b986 */ /* 0x0001e8000c10110e */
[----:B------:R1:W-:Y:S01]  /*26d20*/  @!P2 STG.E.U8 desc[UR14][R30.64+0x89], R9 ;  /* 0x000089091e00a986 */ /* 0x0003e2000c10110e */
[----:B0-----:R-:W-:-:S02]  /*26d30*/  F2FP.SATFINITE.E4M3.F32.PACK_AB_MERGE_C R7, RZ, R2, RZ ;  /* 0x00000002ff07723e */ /* 0x001fc400048070ff */
[----:B-1----:R-:W-:Y:S01]  /*26d40*/  F2FP.SATFINITE.E4M3.F32.PACK_AB_MERGE_C R9, RZ, R3, RZ ;  /* 0x00000003ff09723e */ /* 0x002fe200048070ff */
[----:B------:R-:W-:Y:S02]  /*26d50*/  FMUL R4, R38, UR20 ;  /* 0x0000001426047c20 */ /* 0x000fe40008400000 */
[----:B------:R-:W4:Y:S03]  /*26d60*/  LDL.LU R38, [R1+0x394] ;  /* 0x0003940001267983 */ /* 0x000f260000300800 */
[----:B------:R-:W-:Y:S01]  /*26d70*/  F2FP.SATFINITE.E4M3.F32.PACK_AB_MERGE_C R13, RZ, R4, RZ ;  /* 0x00000004ff0d723e */ /* 0x000fe200048070ff */
[----:B------:R-:W-:Y:S02]  /*26d80*/  FMUL R5, R37, UR20 ;  /* 0x0000001425057c20 */ /* 0x000fe40008400000 */
[----:B------:R-:W4:Y:S01]  /*26d90*/  LDL.LU R37, [R1+0x398] ;  /* 0x0003980001257983 */ /* 0x000f220000300800 */
[----:B------:R-:W-:-:S03]  /*26da0*/  FMUL R2, R36, UR20 ;  /* 0x0000001424027c20 */ /* 0x000fc60008400000 */
[----:B------:R-:W4:Y:S01]  /*26db0*/  LDL.LU R36, [R1+0x39c] ;  /* 0x00039c0001247983 */ /* 0x000f220000300800 */
[----:B--2---:R-:W-:-:S03]  /*26dc0*/  FMUL R3, R35, UR20 ;  /* 0x0000001423037c20 */ /* 0x004fc60008400000 */
[----:B------:R-:W2:Y:S01]  /*26dd0*/  LDL.LU R35, [R1+0x3a0] ;  /* 0x0003a00001237983 */ /* 0x000ea20000300800 */
        /* <DEDUP_REMOVED lines=9> */
[----:B------:R0:W-:Y:S01]  /*26e70*/  @!P6 STG.E.U8 desc[UR14][R28.64+0x89], R7 ;  /* 0x000089071c00e986 */ /* 0x0001e2000c10110e */
[----:B------:R-:W-:-:S03]  /*26e80*/  ISETP.LT.OR P6, PT, R0, 0x92, !P0 ;  /* 0x000000920000780c */ /* 0x000fc600047c1670 */
[----:B------:R-:W-:Y:S01]  /*26e90*/  @!P5 STG.E.U8 desc[UR14][R28.64+0x88], R11 ;  /* 0x0000880b1c00d986 */ /* 0x000fe2000c10110e */
[----:B------:R-:W-:-:S03]  /*26ea0*/  ISETP.LT.OR P5, PT, R0, 0x91, !P0 ;  /* 0x000000910000780c */ /* 0x000fc600047a1670 */
[----:B------:R1:W-:Y:S01]  /*26eb0*/  @!P3 STG.E.U8 desc[UR14][R30.64+0x90], R9 ;  /* 0x000090091e00b986 */ /* 0x0003e2000c10110e */
[C---:B------:R-:W-:Y:S02]  /*26ec0*/  ISETP.LT.OR P3, PT, R0.reuse, 0x99, !P1 ;  /* 0x000000990000780c */ /* 0x040fe40004f61670 */
[----:B0-----:R-:W-:Y:S01]  /*26ed0*/  F2FP.SATFINITE.E4M3.F32.PACK_AB_MERGE_C R7, RZ, R2, RZ ;  /* 0x00000002ff07723e */ /* 0x001fe200048070ff */
[----:B------:R-:W-:Y:S01]  /*26ee0*/  @!P2 STG.E.U8 desc[UR14][R30.64+0x91], R13 ;  /* 0x0000910d1e00a986 */ /* 0x000fe2000c10110e */
[----:B------:R-:W-:Y:S02]  /*26ef0*/  ISETP.LT.OR P2, PT, R0, 0x9a, !P1 ;  /* 0x0000009a0000780c */ /* 0x000fe40004f41670 */
        /* <DEDUP_REMOVED lines=86> */
[----:B------:R0:W-:Y:S01]  /*27460*/  @!P6 STG.E.U8 desc[UR14][R28.64+0xb1], R7 ;  /* 0x0000b1071c00e986 */ /* 0x0001e2000c10110e */
[----:B------:R-:W-:-:S03]  /*27470*/  ISETP.LT.OR P6, PT, R0, 0xba, !P0 ;  /* 0x000000ba0000780c */ /* 0x000fc600047c1670 */
[----:B------:R-:W4:Y:S04]  /*27480*/  LDL.LU R39, [R1+0x3f0] ;  /* 0x0003f00001277983 */ /* 0x000f280000300800 */
        /* <DEDUP_REMOVED lines=33> */
[----:B------:R0:W-:Y:S01]  /*276a0*/  @!P6 STG.E.U8 desc[UR14][R28.64+0xc1], R7 ;  /* 0x0000c1071c00e986 */ /* 0x0001e2000c10110e */
[----:B------:R-:W-:-:S03]  /*276b0*/  ISETP.LT.OR P6, PT, R0, 0xca, !P0 ;  /* 0x000000ca0000780c */ /* 0x000fc600047c1670 */
[----:B------:R-:W4:Y:S01]  /*276c0*/  LDL.LU R40, [R1+0x40c] ;  /* 0x00040c0001287983 */ /* 0x000f220000300800 */
[----:B------:R-:W-:Y:S01]  /*276d0*/  F2FP.SATFINITE.E4M3.F32.PACK_AB_MERGE_C R13, RZ, R4, RZ ;  /* 0x00000004ff0d723e */ /* 0x000fe200048070ff */
        /* <DEDUP_REMOVED lines=24> */
[C---:B------:R-:W-:Y:S01]  /*27860*/  ISETP.LT.OR P3, PT, R0.reuse, 0xd1, !P1 ;  /* 0x000000d10000780c */ /* 0x040fe20004f61670 */
[----:B------:R-:W4:Y:S01]  /*27870*/  LDL.LU R42, [R1+0x42c] ;  /* 0x00042c00012a7983 */ /* 0x000f220000300800 */
[C---:B------:R-:W-:Y:S02]  /*27880*/  ISETP.LT.OR P2, PT, R0.reuse, 0xd2, !P1 ;  /* 0x000000d20000780c */ /* 0x040fe40004f41670 */
[----:B------:R-:W-:Y:S02]  /*27890*/  ISETP.LT.OR P6, PT, R0, 0xd2, !P0 ;  /* 0x000000d20000780c */ /* 0x000fe400047c1670 */
[----:B------:R-:W-:-:S05]  /*278a0*/  F2FP.SATFINITE.E4M3.F32.PACK_AB_MERGE_C R5, RZ, R5, RZ ;  /* 0x00000005ff05723e */ /* 0x000fca00048070ff */
[----:B------:R0:W-:Y:S01]  /*278b0*/  @!P5 STG.E.U8 desc[UR14][R28.64+0xc8], R5 ;  /* 0x0000c8051c00d986 */ /* 0x0001e2000c10110e */
[----:B------:R-:W-:-:S03]  /*278c0*/  ISETP.LT.OR P5, PT, R0, 0xd1, !P0 ;  /* 0x000000d10000780c */ /* 0x000fc600047a1670 */
[----:B------:R-:W-:Y:S01]  /*278d0*/  @!P3 STG.E.U8 desc[UR14][R30.64+0xd0], R9 ;  /* 0x0000d0091e00b986 */ /* 0x000fe2000c10110e */
[----:B------:R-:W-:-:S03]  /*278e0*/  ISETP.LT.OR P3, PT, R0, 0xd9, !P1 ;  /* 0x000000d90000780c */ /* 0x000fc60004f61670 */
[----:B------:R1:W-:Y:S01]  /*278f0*/  @!P2 STG.E.U8 desc[UR14][R30.64+0xd1], R11 ;  /* 0x0000d10b1e00a986 */ /* 0x0003e2000c10110e */
[----:B0-----:R-:W-:Y:S02]  /*27900*/  F2FP.SATFINITE.E4M3.F32.PACK_AB_MERGE_C R5, RZ, R3, RZ ;  /* 0x00000003ff05723e */ /* 0x001fe400048070ff */
[----:B------:R-:W-:-:S03]  /*27910*/  ISETP.LT.OR P2, PT, R0, 0xda, !P1 ;  /* 0x000000da0000780c */ /* 0x000fc60004f41670 */
[----:B------:R-:W-:Y:S01]  /*27920*/  @!P6 STG.E.U8 desc[UR14][R28.64+0xd1], R5 ;  /* 0x0000d1051c00e986 */ /* 0x000fe2000c10110e */
[----:B-1----:R-:W-:Y:S02]  /*27930*/  F2FP.SATFINITE.E4M3.F32.PACK_AB_MERGE_C R11, RZ, R2, RZ ;  /* 0x00000002ff0b723e */ /* 0x002fe400048070ff */
[----:B------:R-:W-:Y:S01]  /*27940*/  ISETP.LT.OR P6, PT, R0, 0xda, !P0 ;  /* 0x000000da0000780c */ /* 0x000fe200047c1670 */
[----:B------:R-:W-:Y:S02]  /*27950*/  FMUL R2, R40, UR20 ;  /* 0x0000001428027c20 */ /* 0x000fe40008400000 */
[----:B------:R-:W4:Y:S01]  /*27960*/  LDL.LU R40, [R1+0x430] ;  /* 0x0004300001287983 */ /* 0x000f220000300800 */
[----:B------:R-:W-:-:S03]  /*27970*/  FMUL R3, R39, UR20 ;  /* 0x0000001427037c20 */ /* 0x000fc60008400000 */
[----:B------:R-:W4:Y:S01]  /*27980*/  LDL.LU R39, [R1+0x434] ;  /* 0x0004340001277983 */ /* 0x000f220000300800 */
[----:B------:R-:W-:-:S03]  /*27990*/  F2FP.SATFINITE.E4M3.F32.PACK_AB_MERGE_C R9, RZ, R4, RZ ;  /* 0x00000004ff09723e */ /* 0x000fc600048070ff */
        /* <DEDUP_REMOVED lines=13> */
[----:B--2---:R-:W-:Y:S01]  /*27a70*/  FMUL R3, R35, UR20 ;  /* 0x0000001423037c20 */ /* 0x004fe20008400000 */
[----:B0-----:R-:W-:Y:S02]  /*27a80*/  F2FP.SATFINITE.E4M3.F32.PACK_AB_MERGE_C R7, RZ, R2, RZ ;  /* 0x00000002ff07723e */ /* 0x001fe400048070ff */
        /* <DEDUP_REMOVED lines=15> */
[----:B------:R-:W-:Y:S02]  /*27b80*/  F2FP.SATFINITE.E4M3.F32.PACK_AB_MERGE_C R5, RZ, R5, RZ ;  /* 0x00000005ff05723e */ /* 0x000fe400048070ff */
[----:B0-----:R-:W-:Y:S01]  /*27b90*/  F2FP.SATFINITE.E4M3.F32.PACK_AB_MERGE_C R11, RZ, R4, RZ ;  /* 0x00000004ff0b723e */ /* 0x001fe200048070ff */
[----:B------:R0:W-:Y:S01]  /*27ba0*/  @!P6 STG.E.U8 desc[UR14][R28.64+0xe1], R7 ;  /* 0x0000e1071c00e986 */ /* 0x0001e2000c10110e */
[C---:B------:R-:W-:Y:S02]  /*27bb0*/  ISETP.LT.OR P6, PT, R0.reuse, 0xea, !P0 ;  /* 0x000000ea0000780c */ /* 0x040fe400047c1670 */
[----:B-1----:R-:W-:Y:S01]  /*27bc0*/  F2FP.SATFINITE.E4M3.F32.PACK_AB_MERGE_C R9, RZ, R3, RZ ;  /* 0x00000003ff09723e */ /* 0x002fe200048070ff */
[----:B------:R1:W-:Y:S01]  /*27bd0*/  @!P5 STG.E.U8 desc[UR14][R28.64+0xe0], R5 ;  /* 0x0000e0051c00d986 */ /* 0x0003e2000c10110e */
[----:B------:R-:W-:-:S03]  /*27be0*/  ISETP.LT.OR P5, PT, R0, 0xe9, !P0 ;  /* 0x000000e90000780c */ /* 0x000fc600047a1670 */
[----:B------:R-:W-:Y:S01]  /*27bf0*/  @!P2 STG.E.U8 desc[UR14][R30.64+0xe9], R11 ;  /* 0x0000e90b1e00a986 */ /* 0x000fe2000c10110e */
[----:B------:R-:W-:Y:S01]  /*27c00*/  ISETP.LT.OR P2, PT, R0, 0xf2, !P1 ;  /* 0x000000f20000780c */ /* 0x000fe20004f41670 */
[----:B------:R-:W-:Y:S02]  /*27c10*/  FMUL R3, R42, UR20 ;  /* 0x000000142a037c20 */ /* 0x000fe40008400000 */
[----:B------:R1:W-:Y:S01]  /*27c20*/  @!P3 STG.E.U8 desc[UR14][R30.64+0xe8], R9 ;  /* 0x0000e8091e00b986 */ /* 0x0003e2000c10110e */
[----:B------:R-:W-:Y:S02]  /*27c30*/  ISETP.LT.OR P3, PT, R0, 0xf1, !P1 ;  /* 0x000000f10000780c */ /* 0x000fe40004f61670 */
[----:B------:R-:W-:Y:S01]  /*27c40*/  F2FP.SATFINITE.E4M3.F32.PACK_AB_MERGE_C R13, RZ, R2, RZ ;  /* 0x00000002ff0d723e */ /* 0x000fe200048070ff */
[----:B------:R-:W-:Y:S01]  /*27c50*/  FMUL R4, R39, UR20 ;  /* 0x0000001427047c20 */ /* 0x000fe20008400000 */
[----:B------:R-:W-:Y:S01]  /*27c60*/  FMUL R2, R40, UR20 ;  /* 0x0000001428027c20 */ /* 0x000fe20008400000 */
[----:B------:R-:W-:-:S03]  /*27c70*/  F2FP.SATFINITE.E4M3.F32.PACK_AB_MERGE_C R3, RZ, R3, RZ ;  /* 0x00000003ff03723e */ /* 0x000fc600048070ff */
[----:B0-----:R-:W-:Y:S02]  /*27c80*/  F2FP.SATFINITE.E4M3.F32.PACK_AB_MERGE_C R7, RZ, R4, RZ ;  /* 0x00000004ff07723e */ /* 0x001fe400048070ff */
[----:B-1----:R-:W-:Y:S01]  /*27c90*/  F2FP.SATFINITE.E4M3.F32.PACK_AB_MERGE_C R5, RZ, R2, RZ ;  /* 0x00000002ff05723e */ /* 0x002fe200048070ff */
[----:B------:R-:W-:Y:S01]  /*27ca0*/  @!P5 STG.E.U8 desc[UR14][R28.64+0xe8], R13 ;  /* 0x0000e80d1c00d986 */ /* 0x000fe2000c10110e */
[----:B------:R-:W-:-:S03]  /*27cb0*/  ISETP.LT.OR P5, PT, R0, 0xf1, !P0 ;  /* 0x000000f10000780c */ /* 0x000fc600047a1670 */
[----:B------:R2:W-:Y:S01]  /*27cc0*/  @!P6 STG.E.U8 desc[UR14][R28.64+0xe9], R3 ;  /* 0x0000e9031c00e986 */ /* 0x0005e2000c10110e */
[----:B------:R-:W-:-:S03]  /*27cd0*/  ISETP.LT.OR P6, PT, R0, 0xf2, !P0 ;  /* 0x000000f20000780c */ /* 0x000fc600047c1670 */
[----:B------:R0:W-:Y:S01]  /*27ce0*/  @!P2 STG.E.U8 desc[UR14][R30.64+0xf1], R7 ;  /* 0x0000f1071e00a986 */ /* 0x0001e2000c10110e */
[C---:B------:R-:W-:Y:S02]  /*27cf0*/  ISETP.LT.OR P2, PT, R0.reuse, 0xf9, !P1 ;  /* 0x000000f90000780c */ /* 0x040fe40004f41670 */
[C---:B------:R-:W-:Y:S01]  /*27d00*/  ISETP.LT.OR P1, PT, R0.reuse, 0xfa, !P1 ;  /* 0x000000fa0000780c */ /* 0x040fe20004f21670 */
[----:B------:R4:W-:Y:S01]  /*27d10*/  @!P3 STG.E.U8 desc[UR14][R30.64+0xf0], R5 ;  /* 0x0000f0051e00b986 */ /* 0x0009e2000c10110e */
[C---:B------:R-:W-:Y:S02]  /*27d20*/  ISETP.LT.OR P3, PT, R0.reuse, 0xf9, !P0 ;  /* 0x000000f90000780c */ /* 0x040fe40004761670 */
[----:B------:R-:W-:Y:S01]  /*27d30*/  ISETP.LT.OR P0, PT, R0, 0xfa, !P0 ;  /* 0x000000fa0000780c */ /* 0x000fe20004701670 */
[----:B------:R-:W-:-:S05]  /*27d40*/  FMUL R2, R38, UR20 ;  /* 0x0000001426027c20 */ /* 0x000fca0008400000 */
[----:B------:R-:W-:-:S05]  /*27d50*/  F2FP.SATFINITE.E4M3.F32.PACK_AB_MERGE_C R9, RZ, R2, RZ ;  /* 0x00000002ff09723e */ /* 0x000fca00048070ff */
[----:B------:R1:W-:Y:S01]  /*27d60*/  @!P5 STG.E.U8 desc[UR14][R28.64+0xf0], R9 ;  /* 0x0000f0091c00d986 */ /* 0x0003e2000c10110e */
[----:B------:R-:W-:Y:S01]  /*27d70*/  FMUL R0, R37, UR20 ;  /* 0x0000001425007c20 */ /* 0x000fe20008400000 */
[----:B------:R-:W-:Y:S01]  /*27d80*/  FMUL R2, R36, UR20 ;  /* 0x0000001424027c20 */ /* 0x000fe20008400000 */
[----:B--2---:R-:W-:-:S03]  /*27d90*/  FMUL R3, R35, UR20 ;  /* 0x0000001423037c20 */ /* 0x004fc60008400000 */
[----:B0-----:R-:W-:Y:S02]  /*27da0*/  F2FP.SATFINITE.E4M3.F32.PACK_AB_MERGE_C R7, RZ, R0, RZ ;  /* 0x00000000ff07723e */ /* 0x001fe400048070ff */
[----:B------:R-:W-:Y:S02]  /*27db0*/  F2FP.SATFINITE.E4M3.F32.PACK_AB_MERGE_C R11, RZ, R2, RZ ;  /* 0x00000002ff0b723e */ /* 0x000fe400048070ff */
[----:B------:R-:W-:Y:S01]  /*27dc0*/  F2FP.SATFINITE.E4M3.F32.PACK_AB_MERGE_C R3, RZ, R3, RZ ;  /* 0x00000003ff03723e */ /* 0x000fe200048070ff */
[----:B------:R1:W-:Y:S04]  /*27dd0*/  @!P6 STG.E.U8 desc[UR14][R28.64+0xf1], R7 ;  /* 0x0000f1071c00e986 */ /* 0x0003e8000c10110e */
[----:B------:R1:W-:Y:S04]  /*27de0*/  @!P2 STG.E.U8 desc[UR14][R30.64+0xf8], R11 ;  /* 0x0000f80b1e00a986 */ /* 0x0003e8000c10110e */
[----:B------:R1:W-:Y:S01]  /*27df0*/  @!P1 STG.E.U8 desc[UR14][R30.64+0xf9], R3 ;  /* 0x0000f9031e009986 */ /* 0x0003e2000c10110e */
[----:B---3--:R-:W-:Y:S01]  /*27e00*/  FMUL R4, R33, UR20 ;  /* 0x0000001421047c20 */ /* 0x008fe20008400000 */
[----:B----4-:R-:W-:-:S04]  /*27e10*/  FMUL R5, R32, UR20 ;  /* 0x0000001420057c20 */ /* 0x010fc80008400000 */
[----:B------:R-:W-:Y:S02]  /*27e20*/  F2FP.SATFINITE.E4M3.F32.PACK_AB_MERGE_C R13, RZ, R4, RZ ;  /* 0x00000004ff0d723e */ /* 0x000fe400048070ff */
[----:B------:R-:W-:-:S03]  /*27e30*/  F2FP.SATFINITE.E4M3.F32.PACK_AB_MERGE_C R5, RZ, R5, RZ ;  /* 0x00000005ff05723e */ /* 0x000fc600048070ff */
[----:B------:R1:W-:Y:S04]  /*27e40*/  @!P3 STG.E.U8 desc[UR14][R28.64+0xf8], R13 ;  /* 0x0000f80d1c00b986 */ /* 0x0003e8000c10110e */
[----:B------:R1:W-:Y:S02]  /*27e50*/  @!P0 STG.E.U8 desc[UR14][R28.64+0xf9], R5 ;  /* 0x0000f9051c008986 */ /* 0x0003e4000c10110e */
.L_x_551:
[----:B------:R-:W-:Y:S05]  /*27e60*/  BSYNC B0 ;  /* 0x0000000000007941 */ /* 0x000fea0003800000 */
.L_x_37:
[----:B-12---:R-:W2:Y:S04]  /*27e70*/  LDL.LU R3, [R1+0x458] ;  /* 0x0004580001037983 */ /* 0x006ea80000300800 */
[----:B-----5:R-:W2:Y:S01]  /*27e80*/  LDL.LU R2, [R1+0x45c] ;  /* 0x00045c0001027983 */ /* 0x020ea20000300800 */
[----:B------:R-:W-:Y:S01]  /*27e90*/  ULDC UR6, c[0x0][0xc] ;  /* 0x0000030000067ab9 */ /* 0x000fe20000000800 */
[----:B------:R-:W-:Y:S01]  /*27ea0*/  ULDC UR7, c[0x0][0x10] ;  /* 0x0000040000077ab9 */ /* 0x000fe20000000800 */
[----:B---34-:R-:W2:Y:S01]  /*27eb0*/  LDC R5, c[0x0][0x14] ;  /* 0x00000500ff057b82 */ /* 0x018ea20000000800 */
[----:B------:R-:W-:Y:S01]  /*27ec0*/  UIMAD.WIDE.U32 UR6, UR6, UR7, URZ ;  /* 0x00000007060672a5 */ /* 0x000fe2000f8e003f */
[----:B------:R-:W-:Y:S01]  /*27ed0*/  PRMT R0, RZ, 0x7610, R0 ;  /* 0x00007610ff007816 */ /* 0x000fe20000000000 */
[----:B------:R-:W-:-:S04]  /*27ee0*/  UMOV UR9, 0xffffffff ;  /* 0xffffffff00097882 */ /* 0x000fc80000000000 */
[----:B--2---:R-:W-:-:S04]  /*27ef0*/  IMAD.WIDE.U32 R2, R5, UR6, R2 ;  /* 0x0000000605027c25 */ /* 0x004fc8000f8e0002 */
[----:B------:R-:W-:Y:S01]  /*27f00*/  IMAD R5, R5, UR7, RZ ;  /* 0x0000000705057c24 */ /* 0x000fe2000f8e02ff */
[----:B------:R-:W-:Y:S01]  /*27f10*/  ULDC.64 UR6, c[0x0][0x650] ;  /* 0x0001940000067ab9 */ /* 0x000fe20000000a00 */
[----:B------:R-:W-:Y:S01]  /*27f20*/  IMAD.MOV.U32 R11, RZ, RZ, R2 ;  /* 0x000000ffff0b7224 */ /* 0x000fe200078e0002 */
[----:B------:R-:W-:Y:S01]  /*27f30*/  ISETP.GE.U32.AND P0, PT, R2, UR6, PT ;  /* 0x0000000602007c0c */ /* 0x000fe2000bf06070 */
[----:B------:R-:W-:Y:S02]  /*27f40*/  IMAD.IADD R13, R3, 0x1, R5 ;  /* 0x00000001030d7824 */ /* 0x000fe400078e0205 */
[----:B------:R-:W-:-:S03]  /*27f50*/  IMAD.MOV.U32 R2, RZ, RZ, -0x1 ;  /* 0xffffffffff027424 */ /* 0x000fc600078e00ff */
[----:B------:R1:W-:Y:S01]  /*27f60*/  STL [R1+0x458], R13 ;  /* 0x0004580d01007387 */ /* 0x0003e20000100800 */
[----:B------:R-:W-:-:S03]  /*27f70*/  ISETP.GE.U32.AND.EX P0, PT, R13, UR7, PT, P0 ;  /* 0x000000070d007c0c */ /* 0x000fc6000bf06100 */
[----:B------:R1:W-:Y:S04]  /*27f80*/  STL [R1+0x45c], R11 ;  /* 0x00045c0b01007387 */ /* 0x0003e80000100800 */
[----:B------:R1:W-:Y:S06]  /*27f90*/  STL [R1+0x460], R2 ;  /* 0x0004600201007387 */ /* 0x0003ec0000100800 */
[----:B------:R-:W-:Y:S05]  /*27fa0*/  @P0 BRA `(.L_x_552) ;  /* 0x0000000400740947 */ /* 0x000fea0003800000 */
[----:B------:R-:W2:Y:S01]  /*27fb0*/  S2R R8, SR_CTAID.X ;  /* 0x0000000000087919 */ /* 0x000ea20000002500 */
[----:B------:R-:W-:Y:S01]  /*27fc0*/  ULDC.64 UR18, c[0x0][0x628] ;  /* 0x00018a0000127ab9 */ /* 0x000fe20000000a00 */
[----:B------:R-:W3:Y:S01]  /*27fd0*/  LDC R9, c[0x0][0x144] ;  /* 0x00005100ff097b82 */ /* 0x000ee20000000800 */
[----:B------:R-:W-:Y:S01]  /*27fe0*/  ULDC UR6, c[0x0][0x150] ;  /* 0x0000540000067ab9 */ /* 0x000fe20000000800 */
[----:B------:R-:W4:Y:S01]  /*27ff0*/  S2R R12, SR_CTAID.Y ;  /* 0x00000000000c7919 */ /* 0x000f220000002600 */
[----:B------:R-:W-:Y:S01]  /*28000*/  ISETP.NE.U32.AND P0, PT, RZ, UR18, PT ;  /* 0x00000012ff007c0c */ /* 0x000fe2000bf05070 */
[----:B------:R-:W-:Y:S01]  /*28010*/  ULDC UR23, c[0x0][0x630] ;  /* 0x00018c0000177ab9 */ /* 0x000fe20000000800 */
[----:B------:R-:W-:Y:S02]  /*28020*/  R2UR UR16, R11 ;  /* 0x000000000b1072ca */ /* 0x000fe400000e0000 */
[----:B------:R-:W-:Y:S01]  /*28030*/  ISETP.NE.AND.EX P0, PT, RZ, UR19, PT, P0 ;  /* 0x00000013ff007c0c */ /* 0x000fe2000bf05300 */
[----:B0-----:R-:W0:Y:S01]  /*28040*/  LDC.64 R6, c[0x0][0x620] ;  /* 0x00018800ff067b82 */ /* 0x001e220000000a00 */
[----:B------:R-:W-:-:S02]  /*28050*/  R2UR UR17, R13 ;  /* 0x000000000d1172ca */ /* 0x000fc400000e0000 */
[----:B--2---:R-:W-:-:S05]  /*28060*/  I2FP.F32.U32 R0, R8 ;  /* 0x0000000800007245 */ /* 0x004fca0000201000 */
[----:B------:R-:W-:-:S06]  /*28070*/  FMUL R0, R0, UR6 ;  /* 0x0000000600007c20 */ /* 0x000fcc0008400000 */
[----:B------:R-:W2:Y:S01]  /*28080*/  F2I.U32.TRUNC.NTZ R0, R0 ;  /* 0x0000000000007305 */ /* 0x000ea2000020f000 */
[----:B----4-:R-:W-:Y:S05]  /*28090*/  @!P0 BRA `(.L_x_553) ;  /* 0x0000000000308947 */ /* 0x010fea0003800000 */
        /* <DEDUP_REMOVED lines=12> */
.L_x_553:
[----:B------:R-:W-:Y:S01]  /*28160*/  USHF.R.U64 UR9, UR16, UR23, UR17 ;  /* 0x0000001710097299 */ /* 0x000fe20008001211 */
[----:B------:R-:W4:Y:S01]  /*28170*/  LDC.64 R22, c[0x0][0x640] ;  /* 0x00019000ff167b82 */ /* 0x000f220000000a00 */
[----:B------:R-:W-:Y:S01]  /*28180*/  USHF.R.U32.HI UR6, URZ, UR23, UR17 ;  /* 0x000000173f067299 */ /* 0x000fe20008011611 */
[----:B--2---:R-:W-:Y:S02]  /*28190*/  IMAD.MOV R10, RZ, RZ, -R0 ;  /* 0x000000ffff0a7224 */ /* 0x004fe400078e0a00 */
[----:B-1----:R-:W-:Y:S01]  /*281a0*/  IMAD.MOV.U32 R2, RZ, RZ, R11 ;  /* 0x000000ffff027224 */ /* 0x002fe200078e000b */
[----:B------:R-:W-:Y:S01]  /*281b0*/  IADD3 R5, P0, RZ, -UR9, RZ ;  /* 0x80000009ff057c10 */ /* 0x000fe2000ff1e0ff */
[----:B---3--:R-:W-:Y:S02]  /*281c0*/  IMAD R18, R9, R10, R8 ;  /* 0x0000000a09127224 */ /* 0x008fe400078e0208 */
[----:B------:R-:W1:Y:S02]  /*281d0*/  LDC R4, c[0x0][0x618] ;  /* 0x00018600ff047b82 */ /* 0x000e640000000800 */
[----:B------:R-:W-:Y:S01]  /*281e0*/  IMAD.X R3, RZ, RZ, ~UR6, P0 ;  /* 0x80000006ff037e24 */ /* 0x000fe200080e06ff */
[----:B------:R-:W-:-:S03]  /*281f0*/  ULDC UR6, c[0x0][0x154] ;  /* 0x0000550000067ab9 */ /* 0x000fc60000000800 */
[-C--:B0-----:R-:W-:Y:S02]  /*28200*/  IMAD R0, R3, R6.reuse, RZ ;  /* 0x0000000603007224 */ /* 0x081fe400078e02ff */
[----:B------:R-:W0:Y:S01]  /*28210*/  LDC R14, c[0x0][0x608] ;  /* 0x00018200ff0e7b82 */ /* 0x000e220000000800 */
[----:B------:R-:W-:Y:S02]  /*28220*/  IMAD.MOV.U32 R3, RZ, RZ, R13 ;  /* 0x000000ffff037224 */ /* 0x000fe400078e000d */
[----:B------:R-:W-:-:S05]  /*28230*/  IMAD.WIDE.U32 R2, R5, R6, R2 ;  /* 0x0000000605027225 */ /* 0x000fca00078e0002 */
[----:B------:R-:W2:Y:S01]  /*28240*/  LDC R20, c[0x0][0x658] ;  /* 0x00019600ff147b82 */ /* 0x000ea20000000800 */
[----:B------:R-:W-:Y:S01]  /*28250*/  IMAD R5, R5, R7, R0 ;  /* 0x0000000705057224 */ /* 0x000fe200078e0200 */
[----:B------:R-:W-:Y:S01]  /*28260*/  I2FP.F32.U32 R0, R12 ;  /* 0x0000000c00007245 */ /* 0x000fe20000201000 */
[----:B------:R-:W-:Y:S01]  /*28270*/  IMAD.MOV.U32 R7, RZ, RZ, 0x1 ;  /* 0x00000001ff077424 */ /* 0x000fe200078e00ff */
[----:B----4-:R-:W-:Y:S01]  /*28280*/  ISETP.NE.U32.AND P0, PT, R22, RZ, PT ;  /* 0x000000ff1600720c */ /* 0x010fe20003f05070 */
[----:B------:R-:W-:Y:S02]  /*28290*/  IMAD.IADD R3, R3, 0x1, R5 ;  /* 0x0000000103037824 */ /* 0x000fe400078e0205 */
[----:B------:R-:W-:Y:S01]  /*282a0*/  FMUL R0, R0, UR6 ;  /* 0x0000000600007c20 */ /* 0x000fe20008400000 */
[----:B------:R-:W3:Y:S01]  /*282b0*/  LDC R15, c[0x0][0x148] ;  /* 0x00005200ff0f7b82 */ /* 0x000ee20000000800 */
[----:B------:R-:W-:Y:S01]  /*282c0*/  ISETP.NE.AND.EX P0, PT, R23, RZ, PT, P0 ;  /* 0x000000ff1700720c */ /* 0x000fe20003f05300 */
[----:B------:R-:W-:Y:S01]  /*282d0*/  IMAD.MOV.U32 R5, RZ, RZ, -0x1 ;  /* 0xffffffffff057424 */ /* 0x000fe200078e00ff */
[-CC-:B-1----:R-:W-:Y:S01]  /*282e0*/  SHF.R.U64 R10, R2, R4.reuse, R3.reuse ;  /* 0x00000004020a7219 */ /* 0x182fe20000001203 */
[----:B------:R1:W4:Y:S01]  /*282f0*/  F2I.U32.TRUNC.NTZ R13, R0 ;  /* 0x00000000000d7305 */ /* 0x000322000020f000 */
[----:B------:R-:W-:-:S03]  /*28300*/  SHF.R.U32.HI R3, RZ, R4, R3 ;  /* 0x00000004ff037219 */ /* 0x000fc60000011603 */
[----:B------:R-:W1:Y:S01]  /*28310*/  LDC R16, c[0x0][0x600] ;  /* 0x00018000ff107b82 */ /* 0x000e620000000800 */
[-CC-:B0-----:R-:W-:Y:S02]  /*28320*/  SHF.R.U64 R8, R10, R14.reuse, R3.reuse ;  /* 0x0000000e0a087219 */ /* 0x181fe40000001203 */
[----:B------:R-:W-:-:S05]  /*28330*/  SHF.R.U32.HI R3, RZ, R14, R3 ;  /* 0x0000000eff037219 */ /* 0x000fca0000011603 */
[----:B------:R-:W0:Y:S01]  /*28340*/  LDC R17, c[0x0][0x648] ;  /* 0x00019200ff117b82 */ /* 0x000e220000000800 */
[-CC-:B--2---:R-:W-:Y:S02]  /*28350*/  SHF.R.U64 R11, R8, R20.reuse, R3.reuse ;  /* 0x00000014080b7219 */ /* 0x184fe40000001203 */
[-C--:B------:R-:W-:Y:S02]  /*28360*/  SHF.L.U32 R5, R5, R20.reuse, RZ ;  /* 0x0000001405057219 */ /* 0x080fe400000006ff */
[-C--:B------:R-:W-:Y:S01]  /*28370*/  SHF.R.U32.HI R3, RZ, R20.reuse, R3 ;  /* 0x00000014ff037219 */ /* 0x080fe20000011603 */
[----:B------:R-:W-:Y:S01]  /*28380*/  IMAD.MOV.U32 R2, RZ, RZ, R11 ;  /* 0x000000ffff027224 */ /* 0x000fe200078e000b */
[----:B------:R-:W-:Y:S01]  /*28390*/  SHF.L.U32 R20, R7, R20, RZ ;  /* 0x0000001407147219 */ /* 0x000fe200000006ff */
[----:B------:R-:W2:Y:S01]  /*283a0*/  LDC R19, c[0x0][0x638] ;  /* 0x00018e00ff137b82 */ /* 0x000ea20000000800 */
[----:B------:R-:W-:-:S07]  /*283b0*/  LOP3.LUT R41, RZ, R5, RZ, 0x33, !PT ;  /* 0x00000005ff297212 */ /* 0x000fce00078e33ff */
[----:B------:R-:W0:Y:S01]  /*283c0*/  LDC R21, c[0x0][0x610] ;  /* 0x00018400ff157b82 */ /* 0x000e220000000800 */
[----:B----4-:R-:W-:Y:S05]  /*283d0*/  @!P0 BRA `(.L_x_554) ;  /* 0x0000000000288947 */ /* 0x010fea0003800000 */
[----:B-1----:R-:W1:Y:S02]  /*283e0*/  LDC R0, c[0x0][0x64c] ;  /* 0x00019300ff007b82 */ /* 0x002e640000000800 */
[----:B-1----:R-:W-:-:S05]  /*283f0*/  IADD3 R7, P0, R11, R0, RZ ;  /* 0x000000000b077210 */ /* 0x002fca0007f1e0ff */
        /* <DEDUP_REMOVED lines=8> */
.L_x_554:
[----:B01----:R-:W-:Y:S01]  /*28480*/  SHF.R.U64 R0, R2, R17, R3 ;  /* 0x0000001102007219 */ /* 0x003fe20000001203 */
[----:B------:R-:W-:Y:S01]  /*28490*/  VIADD R3, R16, 0xffffffff ;  /* 0xffffffff10037836 */ /* 0x000fe20000000000 */
[----:B------:R-:W-:Y:S01]  /*284a0*/  LOP3.LUT R41, R8, R41, RZ, 0xc0, !PT ;  /* 0x0000002908297212 */ /* 0x000fe200078ec0ff */
[----:B------:R-:W-:Y:S02]  /*284b0*/  IMAD.MOV R13, RZ, RZ, -R13 ;  /* 0x000000ffff0d7224 */ /* 0x000fe400078e0a0d */
[----:B------:R-:W-:Y:S01]  /*284c0*/  IMAD.MOV R2, RZ, RZ, -R0 ;  /* 0x000000ffff027224 */ /* 0x000fe200078e0a00 */
[----:B------:R-:W-:Y:S01]  /*284d0*/  LOP3.LUT R3, R10, R3, RZ, 0xc0, !PT ;  /* 0x000000030a037212 */ /* 0x000fe200078ec0ff */
[----:B------:R-:W-:Y:S02]  /*284e0*/  IMAD R41, R20, R0, R41 ;  /* 0x0000000014297224 */ /* 0x000fe400078e0229 */
[----:B---3--:R-:W-:Y:S02]  /*284f0*/  @P4 IMAD R18, R15, R13, R12 ;  /* 0x0000000d0f124224 */ /* 0x008fe400078e020c */
[----:B--2---:R-:W-:-:S02]  /*28500*/  IMAD R0, R2, R19, R11 ;  /* 0x0000001302007224 */ /* 0x004fc400078e020b */
[----:B------:R-:W-:Y:S02]  /*28510*/  IMAD R41, R41, R21, R18 ;  /* 0x0000001529297224 */ /* 0x000fe400078e0212 */
[----:B------:R-:W-:Y:S02]  /*28520*/  IMAD R2, R0, R16, R3 ;  /* 0x0000001000027224 */ /* 0x000fe400078e0203 */
[----:B------:R-:W-:-:S03]  /*28530*/  IMAD.MOV.U32 R4, RZ, RZ, 0x1 ;  /* 0x00000001ff047424 */ /* 0x000fc600078e00ff */
[----:B------:R-:W-:Y:S02]  /*28540*/  SEL R3, R2, R41, !P4 ;  /* 0x0000002902037207 */ /* 0x000fe40006000000 */
[----:B------:R-:W-:Y:S02]  /*28550*/  PRMT R0, R4, 0x7610, R0 ;  /* 0x0000761004007816 */ /* 0x000fe40000000000 */
[----:B------:R-:W-:Y:S01]  /*28560*/  SEL R41, R41, R2, !P4 ;  /* 0x0000000229297207 */ /* 0x000fe20006000000 */
[----:B------:R2:W-:Y:S06]  /*28570*/  STL [R1+0x460], R3 ;  /* 0x0004600301007387 */ /* 0x0005ec0000100800 */
.L_x_552:
[----:B------:R3:W-:Y:S01]  /*28580*/  STL [R1+0x464], R41 ;  /* 0x0004642901007387 */ /* 0x0007e20000100800 */
[----:B------:R-:W-:-:S13]  /*28590*/  LOP3.LUT P0, RZ, R0, 0xff, RZ, 0xc0, !PT ;  /* 0x000000ff00ff7812 */ /* 0x000fda000780c0ff */
[----:B---3--:R-:W-:Y:S05]  /*285a0*/  @P0 BRA `(.L_x_555) ;  /* 0xfffffd8c004c0947 */ /* 0x008fea000383ffff */
[----:B------:R-:W-:Y:S05]  /*285b0*/  EXIT ;  /* 0x000000000000794d */ /* 0x000fea0003800000 */
.L_x_7:
[----:B0-----:R-:W2:Y:S01]  /*285c0*/  LDL R16, [R1+0x45c] ;  /* 0x00045c0001107983 */ /* 0x001ea20000100800 */
[----:B------:R-:W-:-:S03]  /*285d0*/  ULDC.64 UR4, c[0x0][0x650] ;  /* 0x0001940000047ab9 */ /* 0x000fc60000000a00 */
[----:B------:R-:W3:Y:S01]  /*285e0*/  LDL R20, [R1+0x458] ;  /* 0x0004580001147983 */ /* 0x000ee20000100800 */
[----:B------:R-:W-:Y:S01]  /*285f0*/  PRMT R0, RZ, 0x7610, R0 ;  /* 0x00007610ff007816 */ /* 0x000fe20000000000 */
[----:B------:R-:W-:Y:S02]  /*28600*/  IMAD.MOV.U32 R5, RZ, RZ, -0x1 ;  /* 0xffffffffff057424 */ /* 0x000fe400078e00ff */
[----:B------:R-:W-:Y:S02]  /*28610*/  IMAD.MOV.U32 R4, RZ, RZ, -0x1 ;  /* 0xffffffffff047424 */ /* 0x000fe400078e00ff */
[----:B------:R-:W-:Y:S01]  /*28620*/  IMAD.MOV.U32 R10, RZ, RZ, -0x1 ;  /* 0xffffffffff0a7424 */ /* 0x000fe200078e00ff */
[----:B--2---:R-:W-:-:S04]  /*28630*/  ISETP.GE.U32.AND P0, PT, R16, UR4, PT ;  /* 0x0000000410007c0c */ /* 0x004fc8000bf06070 */
[----:B---3--:R-:W-:-:S13]  /*28640*/  ISETP.GE.U32.AND.EX P0, PT, R20, UR5, PT, P0 ;  /* 0x0000000514007c0c */ /* 0x008fda000bf06100 */
[----:B------:R-:W-:Y:S05]  /*28650*/  @P0 BRA `(.L_x_556) ;  /* 0x0000000400300947 */ /* 0x000fea0003800000 */
[----:B------:R-:W0:Y:S01]  /*28660*/  LDC.64 R14, c[0x0][0x628] ;  /* 0x00018a00ff0e7b82 */ /* 0x000e220000000a00 */
[----:B------:R-:W-:Y:S02]  /*28670*/  IMAD.MOV.U32 R8, RZ, RZ, R16 ;  /* 0x000000ffff087224 */ /* 0x000fe400078e0010 */
[----:B------:R-:W-:-:S05]  /*28680*/  IMAD.MOV.U32 R9, RZ, RZ, R20 ;  /* 0x000000ffff097224 */ /* 0x000fca00078e0014 */
[----:B------:R-:W1:Y:S08]  /*28690*/  LDC R10, c[0x0][0x630] ;  /* 0x00018c00ff0a7b82 */ /* 0x000e700000000800 */
[----:B------:R-:W2:Y:S01]  /*286a0*/  LDC.64 R18, c[0x0][0x620] ;  /* 0x00018800ff127b82 */ /* 0x000ea20000000a00 */
[----:B0-----:R-:W-:-:S04]  /*286b0*/  ISETP.NE.U32.AND P0, PT, R14, RZ, PT ;  /* 0x000000ff0e00720c */ /* 0x001fc80003f05070 */
[----:B------:R-:W-:-:S13]  /*286c0*/  ISETP.NE.AND.EX P0, PT, R15, RZ, PT, P0 ;  /* 0x000000ff0f00720c */ /* 0x000fda0003f05300 */
[----:B-12---:R-:W-:Y:S05]  /*286d0*/  @!P0 BRA `(.L_x_557) ;  /* 0x0000000000288947 */ /* 0x006fea0003800000 */
[----:B------:R-:W0:Y:S02]  /*286e0*/  LDC R0, c[0x0][0x634] ;  /* 0x00018d00ff007b82 */ /* 0x000e240000000800 */
[----:B0-----:R-:W-:-:S05]  /*286f0*/  IADD3 R9, P0, R16, R0, RZ ;  /* 0x0000000010097210 */ /* 0x001fca0007f1e0ff */
        /* <DEDUP_REMOVED lines=8> */
.L_x_557:
[----:B------:R-:W0:Y:S01]  /*28780*/  LDC.64 R22, c[0x0][0x640] ;  /* 0x00019000ff167b82 */ /* 0x000e220000000a00 */
[-CC-:B------:R-:W-:Y:S01]  /*28790*/  SHF.R.U64 R14, R8, R10.reuse, R9.reuse ;  /* 0x0000000a080e7219 */ /* 0x180fe20000001209 */
[----:B------:R-:W-:Y:S01]  /*287a0*/  IMAD.MOV.U32 R4, RZ, RZ, R16 ;  /* 0x000000ffff047224 */ /* 0x000fe200078e0010 */
[----:B------:R-:W-:Y:S01]  /*287b0*/  SHF.R.U32.HI R0, RZ, R10, R9 ;  /* 0x0000000aff007219 */ /* 0x000fe20000011609 */
[----:B------:R-:W-:Y:S01]  /*287c0*/  IMAD.MOV.U32 R24, RZ, RZ, 0x1 ;  /* 0x00000001ff187424 */ /* 0x000fe200078e00ff */
[----:B------:R-:W-:-:S03]  /*287d0*/  IADD3 R7, P0, RZ, -R14, RZ ;  /* 0x8000000eff077210 */ /* 0x000fc60007f1e0ff */
[----:B------:R-:W1:Y:S02]  /*287e0*/  LDC R6, c[0x0][0x618] ;  /* 0x00018600ff067b82 */ /* 0x000e640000000800 */
[----:B------:R-:W-:-:S04]  /*287f0*/  IMAD.X R5, RZ, RZ, ~R0, P0 ;  /* 0x000000ffff057224 */ /* 0x000fc800000e0e00 */
[-C--:B------:R-:W-:Y:S02]  /*28800*/  IMAD R0, R5, R18.reuse, RZ ;  /* 0x0000001205007224 */ /* 0x080fe400078e02ff */
[----:B------:R-:W2:Y:S01]  /*28810*/  LDC R8, c[0x0][0x608] ;  /* 0x00018200ff087b82 */ /* 0x000ea20000000800 */
[----:B------:R-:W-:Y:S02]  /*28820*/  IMAD.MOV.U32 R5, RZ, RZ, R20 ;  /* 0x000000ffff057224 */ /* 0x000fe400078e0014 */
[----:B------:R-:W-:-:S05]  /*28830*/  IMAD.WIDE.U32 R4, R7, R18, R4 ;  /* 0x0000001207047225 */ /* 0x000fca00078e0004 */
[----:B------:R-:W3:Y:S01]  /*28840*/  LDC R21, c[0x0][0x658] ;  /* 0x00019600ff157b82 */ /* 0x000ee20000000800 */
[----:B------:R-:W-:Y:S01]  /*28850*/  IMAD R7, R7, R19, R0 ;  /* 0x0000001307077224 */ /* 0x000fe200078e0200 */
[----:B0-----:R-:W-:-:S03]  /*28860*/  ISETP.NE.U32.AND P0, PT, R22, RZ, PT ;  /* 0x000000ff1600720c */ /* 0x001fc60003f05070 */
[----:B------:R-:W-:Y:S01]  /*28870*/  IMAD.IADD R5, R5, 0x1, R7 ;  /* 0x0000000105057824 */ /* 0x000fe200078e0207 */
[----:B------:R-:W-:Y:S02]  /*28880*/  ISETP.NE.AND.EX P0, PT, R23, RZ, PT, P0 ;  /* 0x000000ff1700720c */ /* 0x000fe40003f05300 */
[----:B------:R-:W0:Y:S02]  /*28890*/  LDC R16, c[0x0][0x600] ;  /* 0x00018000ff107b82 */ /* 0x000e240000000800 */
[-CC-:B-1----:R-:W-:Y:S01]  /*288a0*/  SHF.R.U64 R10, R4, R6.reuse, R5.reuse ;  /* 0x00000006040a7219 */ /* 0x182fe20000001205 */
[----:B------:R-:W-:Y:S01]  /*288b0*/  IMAD.MOV.U32 R4, RZ, RZ, -0x1 ;  /* 0xffffffffff047424 */ /* 0x000fe200078e00ff */
[----:B------:R-:W-:-:S04]  /*288c0*/  SHF.R.U32.HI R5, RZ, R6, R5 ;  /* 0x00000006ff057219 */ /* 0x000fc80000011605 */
[----:B------:R-:W1:Y:S01]  /*288d0*/  LDC R18, c[0x0][0x648] ;  /* 0x00019200ff127b82 */ /* 0x000e620000000800 */
[-CC-:B--2---:R-:W-:Y:S02]  /*288e0*/  SHF.R.U64 R17, R10, R8.reuse, R5.reuse ;  /* 0x000000080a117219 */ /* 0x184fe40000001205 */
[----:B------:R-:W-:-:S05]  /*288f0*/  SHF.R.U32.HI R0, RZ, R8, R5 ;  /* 0x00000008ff007219 */ /* 0x000fca0000011605 */
[----:B------:R-:W2:Y:S01]  /*28900*/  LDC R20, c[0x0][0x638] ;  /* 0x00018e00ff147b82 */ /* 0x000ea20000000800 */
[-C--:B---3--:R-:W-:Y:S02]  /*28910*/  SHF.L.U32 R4, R4, R21.reuse, RZ ;  /* 0x0000001504047219 */ /* 0x088fe400000006ff */
[-CC-:B------:R-:W-:Y:S02]  /*28920*/  SHF.R.U64 R19, R17, R21.reuse, R0.reuse ;  /* 0x0000001511137219 */ /* 0x180fe40000001200 */
[----:B------:R-:W-:Y:S02]  /*28930*/  LOP3.LUT R26, RZ, R4, RZ, 0x33, !PT ;  /* 0x00000004ff1a7212 */ /* 0x000fe400078e33ff */
[----:B------:R-:W-:Y:S01]  /*28940*/  SHF.R.U32.HI R5, RZ, R21, R0 ;  /* 0x00000015ff057219 */ /* 0x000fe20000011600 */
[----:B------:R-:W3:Y:S01]  /*28950*/  LDC R25, c[0x0][0x610] ;  /* 0x00018400ff197b82 */ /* 0x000ee20000000800 */
[----:B------:R-:W-:Y:S01]  /*28960*/  IMAD.MOV.U32 R4, RZ, RZ, R19 ;  /* 0x000000ffff047224 */ /* 0x000fe200078e0013 */
[----:B------:R-:W-:Y:S06]  /*28970*/  @!P0 BRA `(.L_x_558) ;  /* 0x0000000000288947 */ /* 0x000fec0003800000 */
        /* <DEDUP_REMOVED lines=10> */
.L_x_558:
[----:B-1----:R-:W-:Y:S01]  /*28a20*/  SHF.R.U64 R3, R4, R18, R5 ;  /* 0x0000001204037219 */ /* 0x002fe20000001205 */
[----:B0-----:R-:W-:Y:S01]  /*28a30*/  VIADD R5, R16, 0xffffffff ;  /* 0xffffffff10057836 */ /* 0x001fe20000000000 */
[----:B------:R-:W-:Y:S01]  /*28a40*/  SHF.L.U32 R24, R24, R21, RZ ;  /* 0x0000001518187219 */ /* 0x000fe200000006ff */
[----:B------:R-:W-:Y:S01]  /*28a50*/  @P4 IMAD R11, R13, R12, R2 ;  /* 0x0000000c0d0b4224 */ /* 0x000fe200078e0202 */
[----:B------:R-:W-:Y:S01]  /*28a60*/  LOP3.LUT R0, R17, R26, RZ, 0xc0, !PT ;  /* 0x0000001a11007212 */ /* 0x000fe200078ec0ff */
[----:B------:R-:W-:-:S04]  /*28a70*/  IMAD.MOV R4, RZ, RZ, -R3 ;  /* 0x000000ffff047224 */ /* 0x000fc800078e0a03 */
[----:B------:R-:W-:Y:S01]  /*28a80*/  IMAD R2, R24, R3, R0 ;  /* 0x0000000318027224 */ /* 0x000fe200078e0200 */
[----:B------:R-:W-:Y:S01]  /*28a90*/  LOP3.LUT R3, R10, R5, RZ, 0xc0, !PT ;  /* 0x000000050a037212 */ /* 0x000fe200078ec0ff */
[----:B--2---:R-:W-:Y:S02]  /*28aa0*/  IMAD R0, R4, R20, R19 ;  /* 0x0000001404007224 */ /* 0x004fe400078e0213 */
[----:B---3--:R-:W-:Y:S02]  /*28ab0*/  IMAD R5, R2, R25, R11 ;  /* 0x0000001902057224 */ /* 0x008fe400078e020b */
[----:B------:R-:W-:Y:S02]  /*28ac0*/  IMAD.MOV.U32 R4, RZ, RZ, 0x1 ;  /* 0x00000001ff047424 */ /* 0x000fe400078e00ff */
[----:B------:R-:W-:Y:S02]  /*28ad0*/  IMAD R2, R0, R16, R3 ;  /* 0x0000001000027224 */ /* 0x000fe400078e0203 */
[----:B------:R-:W-:Y:S01]  /*28ae0*/  IMAD.MOV.U32 R10, RZ, RZ, R14 ;  /* 0x000000ffff0a7224 */ /* 0x000fe200078e000e */
[----:B------:R-:W-:-:S02]  /*28af0*/  PRMT R0, R4, 0x7610, R0 ;  /* 0x0000761004007816 */ /* 0x000fc40000000000 */
[----:B------:R-:W-:Y:S02]  /*28b00*/  SEL R4, R2, R5, !P4 ;  /* 0x0000000502047207 */ /* 0x000fe40006000000 */
[----:B------:R-:W-:-:S07]  /*28b10*/  SEL R5, R5, R2, !P4 ;  /* 0x0000000205057207 */ /* 0x000fce0006000000 */
.L_x_556:
[----:B------:R-:W-:-:S08]  /*28b20*/  NOP ;  /* 0x0000000000007918 */ /* 0x000fd00000000000 */
[----:B------:R-:W0:-:S00]  /*28b30*/  USETMAXREG.DEALLOC.CTAPOOL 0x18 ;  /* 0x00000018000079c8 */ /* 0x000e0000080e0500 */
[----:B------:R-:W-:-:S13]  /*28b40*/  ISETP.NE.AND P0, PT, RZ, UR8, PT ;  /* 0x00000008ff007c0c */ /* 0x000fda000bf05270 */
[----:B------:R-:W-:Y:S05]  /*28b50*/  @P0 EXIT ;  /* 0x000000000000094d */ /* 0x000fea0003800000 */
[----:B0-----:R-:W-:Y:S01]  /*28b60*/  LOP3.LUT P0, RZ, R0, 0xff, RZ, 0xc0, !PT ;  /* 0x000000ff00ff7812 */ /* 0x001fe2000780c0ff */
[----:B------:R-:W-:Y:S02]  /*28b70*/  IMAD.MOV.U32 R6, RZ, RZ, 0x1 ;  /* 0x00000001ff067424 */ /* 0x000fe400078e00ff */
[----:B------:R-:W-:-:S10]  /*28b80*/  IMAD.MOV.U32 R7, RZ, RZ, RZ ;  /* 0x000000ffff077224 */ /* 0x000fd400078e00ff */
[----:B------:R-:W-:Y:S05]  /*28b90*/  @!P0 BRA `(.L_x_559) ;  /* 0x0000000c00508947 */ /* 0x000fea0003800000 */
[----:B------:R-:W0:Y:S01]  /*28ba0*/  LDC R0, c[0x0][0x28c] ;  /* 0x0000a300ff007b82 */ /* 0x000e220000000800 */
[----:B------:R-:W-:Y:S01]  /*28bb0*/  ULDC UR6, c[0x0][0x658] ;  /* 0x0001960000067ab9 */ /* 0x000fe20000000800 */
[----:B------:R-:W-:Y:S01]  /*28bc0*/  UMOV UR9, 0xffffffff ;  /* 0xffffffff00097882 */ /* 0x000fe20000000000 */
[----:B------:R-:W-:Y:S01]  /*28bd0*/  ULDC UR8, c[0x0][0xc] ;  /* 0x0000030000087ab9 */ /* 0x000fe20000000800 */
[----:B------:R-:W-:Y:S01]  /*28be0*/  USHF.L.U32 UR11, UR9, UR6, URZ ;  /* 0x00000006090b7299 */ /* 0x000fe2000800063f */
[----:B------:R-:W-:Y:S01]  /*28bf0*/  BSSY B0, `(.L_x_559) ;  /* 0x00000ce000007945 */ /* 0x000fe20003800000 */
[----:B------:R-:W-:Y:S01]  /*28c00*/  UMOV UR10, 0x1 ;  /* 0x00000001000a7882 */ /* 0x000fe20000000000 */
[----:B------:R-:W-:Y:S01]  /*28c10*/  ULDC UR9, c[0x0][0x10] ;  /* 0x0000040000097ab9 */ /* 0x000fe20000000800 */
[----:B------:R-:W1:Y:S01]  /*28c20*/  S2UR UR4, SR_CgaCtaId ;  /* 0x00000000000479c3 */ /* 0x000e620000008800 */
[----:B------:R-:W-:Y:S01]  /*28c30*/  UIMAD.WIDE.U32 UR8, UR8, UR9, URZ ;  /* 0x00000009080872a5 */ /* 0x000fe2000f8e003f */
[----:B------:R-:W-:Y:S01]  /*28c40*/  IMAD.MOV.U32 R9, RZ, RZ, 0x1 ;  /* 0x00000001ff097424 */ /* 0x000fe200078e00ff */
[----:B------:R-:W-:Y:S01]  /*28c50*/  USHF.L.U32 UR6, UR10, UR6, URZ ;  /* 0x000000060a067299 */ /* 0x000fe2000800063f */
[----:B------:R-:W-:Y:S01]  /*28c60*/  IMAD.MOV.U32 R6, RZ, RZ, 0x1 ;  /* 0x00000001ff067424 */ /* 0x000fe200078e00ff */
[----:B------:R-:W-:Y:S01]  /*28c70*/  ULDC UR5, c[0x0][0x600] ;  /* 0x0001800000057ab9 */ /* 0x000fe20000000800 */
[----:B------:R-:W-:Y:S01]  /*28c80*/  ULDC UR10, c[0x0][0x14] ;  /* 0x00000500000a7ab9 */ /* 0x000fe20000000800 */
[----:B------:R-:W-:Y:S01]  /*28c90*/  IMAD.MOV.U32 R7, RZ, RZ, RZ ;  /* 0x000000ffff077224 */ /* 0x000fe200078e00ff */
[----:B------:R-:W-:-:S02]  /*28ca0*/  UIMAD.WIDE.U32 UR24, UR8, UR10, URZ ;  /* 0x0000000a081872a5 */ /* 0x000fc4000f8e003f */
[----:B------:R-:W-:Y:S02]  /*28cb0*/  UIMAD UR18, UR9, UR10, URZ ;  /* 0x0000000a091272a4 */ /* 0x000fe4000f8e023f */
[----:B------:R-:W-:Y:S02]  /*28cc0*/  ULOP3.LUT UR23, UR13, 0x2, URZ, 0xfc, !UPT ;  /* 0x000000020d177892 */ /* 0x000fe4000f8efc3f */
[----:B------:R-:W-:Y:S01]  /*28cd0*/  UIADD3 UR5, UR5, -0x1, URZ ;  /* 0xffffffff05057890 */ /* 0x000fe2000fffe03f */
[----:B0-----:R-:W-:Y:S01]  /*28ce0*/  VIADD R0, R0, 0x7f ;  /* 0x0000007f00007836 */ /* 0x001fe20000000000 */
[----:B------:R-:W-:Y:S02]  /*28cf0*/  ULOP3.LUT UR20, URZ, UR11, URZ, 0x33, !UPT ;  /* 0x0000000b3f147292 */ /* 0x000fe4000f8e333f */
[----:B------:R-:W-:Y:S02]  /*28d00*/  UIADD3 UR18, UR25, UR18, URZ ;  /* 0x0000001219127290 */ /* 0x000fe4000fffe03f */
[----:B------:R-:W-:Y:S01]  /*28d10*/  SHF.R.S32.HI R3, RZ, 0x1f, R0 ;  /* 0x0000001fff037819 */ /* 0x000fe20000011400 */
[----:B------:R-:W-:Y:S01]  /*28d20*/  ULDC.64 UR26, c[0x0][0x198] ;  /* 0x00006600001a7ab9 */ /* 0x000fe20000000a00 */
[----:B-1----:R-:W-:-:S02]  /*28d30*/  USHF.L.U32 UR7, UR4, 0x7, URZ ;  /* 0x0000000704077899 */ /* 0x002fc4000800063f */
[----:B------:R-:W-:Y:S01]  /*28d40*/  LEA.HI R0, R3, R0, RZ, 0x7 ;  /* 0x0000000003007211 */ /* 0x000fe200078f38ff */
[----:B------:R-:W-:Y:S02]  /*28d50*/  USHF.L.U32 UR4, UR4, 0xe, URZ ;  /* 0x0000000e04047899 */ /* 0x000fe4000800063f */
[----:B------:R-:W-:Y:S01]  /*28d60*/  ULOP3.LUT UR7, UR7, 0x80, URZ, 0xc0, !UPT ;  /* 0x0000008007077892 */ /* 0x000fe2000f8ec03f */
[----:B------:R-:W-:-:S05]  /*28d70*/  SHF.R.S32.HI R0, RZ, 0x7, R0 ;  /* 0x00000007ff007819 */ /* 0x000fca0000011400 */
[----:B------:R-:W-:-:S07]  /*28d80*/  VIADD R15, R0, 0x1 ;  /* 0x00000001000f7836 */ /* 0x000fce0000000000 */
.L_x_570:
[----:B------:R-:W-:-:S03]  /*28d90*/  UMOV UR8, 0xffffffff ;  /* 0xffffffff00087882 */ /* 0x000fc60000000000 */
[----:B------:R-:W-:Y:S05]  /*28da0*/  BRA.DIV UR8, `(.L_x_560) ;  /* 0x0000000e08a47947 */ /* 0x000fea000b800000 */
[----:B------:R-:W-:-:S13]  /*28db0*/  ELECT P0, URZ, PT ;  /* 0x00000000003f782f */ /* 0x000fda0003800000 */
.L_x_580:
[----:B------:R-:W0:Y:S01]  /*28dc0*/  LDC R2, c[0x0][0x28c] ;  /* 0x0000a300ff027b82 */ /* 0x000e220000000800 */
[----:B------:R-:W-:Y:S01]  /*28dd0*/  BSSY B1, `(.L_x_561) ;  /* 0x0000039000017945 */ /* 0x000fe20003800000 */
[----:B0-----:R-:W-:-:S13]  /*28de0*/  ISETP.LT.OR P0, PT, R2, 0x1, !P0 ;  /* 0x000000010200780c */ /* 0x001fda0004701670 */
[----:B------:R-:W-:Y:S05]  /*28df0*/  @P0 BRA `(.L_x_562) ;  /* 0x0000000000d80947 */ /* 0x000fea0003800000 */
[----:B------:R-:W-:Y:S01]  /*28e00*/  LEA R4, R4, UR7, 0x8 ;  /* 0x0000000704047c11 */ /* 0x000fe2000f8e40ff */
[----:B------:R-:W-:Y:S02]  /*28e10*/  IMAD.SHL.U32 R5, R5, 0x100, RZ ;  /* 0x0000010005057824 */ /* 0x000fe400078e00ff */
[----:B------:R-:W-:Y:S02]  /*28e20*/  IMAD.MOV.U32 R13, RZ, RZ, RZ ;  /* 0x000000ffff0d7224 */ /* 0x000fe400078e00ff */
[----:B------:R-:W-:Y:S02]  /*28e30*/  IMAD.MOV.U32 R2, RZ, RZ, R15 ;  /* 0x000000ffff027224 */ /* 0x000fe400078e000f */
[----:B------:R-:W-:Y:S02]  /*28e40*/  IMAD.MOV.U32 R3, RZ, RZ, R6 ;  /* 0x000000ffff037224 */ /* 0x000fe400078e0006 */
[----:B------:R-:W-:-:S07]  /*28e50*/  IMAD.MOV.U32 R8, RZ, RZ, R7 ;  /* 0x000000ffff087224 */ /* 0x000fce00078e0007 */
.L_x_565:
[----:B------:R-:W0:Y:S01]  /*28e60*/  S2R R12, SR_CgaCtaId ;  /* 0x00000000000c7919 */ /* 0x000e220000008800 */
[----:B------:R-:W-:Y:S01]  /*28e70*/  MOV R11, 0x400 ;  /* 0x00000400000b7802 */ /* 0x000fe20000000f00 */
[----:B------:R-:W1:Y:S03]  /*28e80*/  S2R R14, SR_TID.X ;  /* 0x00000000000e7919 */ /* 0x000e660000002100 */
[----:B0-----:R-:W-:Y:S02]  /*28e90*/  LEA R17, R12, R11, 0x18 ;  /* 0x0000000b0c117211 */ /* 0x001fe400078ec0ff */
[----:B------:R-:W-:Y:S02]  /*28ea0*/  SHF.L.U32 R11, R3, 0x1f, RZ ;  /* 0x0000001f030b7819 */ /* 0x000fe400000006ff */
[----:B-1----:R-:W-:Y:S01]  /*28eb0*/  LOP3.LUT P1, RZ, R14, 0x7f, RZ, 0xc0, !PT ;  /* 0x0000007f0eff7812 */ /* 0x002fe2000782c0ff */
[----:B------:R-:W-:-:S04]  /*28ec0*/  IMAD R12, R8, 0x8, R17 ;  /* 0x00000008080c7824 */ /* 0x000fc800078e0211 */
[----:B------:R-:W0:Y:S02]  /*28ed0*/  SYNCS.PHASECHK.TRANS64.TRYWAIT P0, [R12+URZ+0x18], R11 ;  /* 0x0000180b0c0075a7 */ /* 0x000e24000800017f */
[----:B0-----:R-:W-:Y:S06]  /*28ee0*/  @!P0 BRA `(.L_x_563) ;  /* 0x0000000c00748947 */ /* 0x001fec0003800000 */
.L_x_581:
[----:B0-----:R-:W0:Y:S01]  /*28ef0*/  @!P1 LDC R11, c[0x0][0x500] ;  /* 0x00014000ff0b9b82 */ /* 0x001e220000000800 */
[----:B------:R-:W-:-:S04]  /*28f00*/  UPRMT UR8, UR23, 0x9910, URZ ;  /* 0x0000991017087896 */ /* 0x000fc8000800003f */
[----:B------:R-:W-:-:S06]  /*28f10*/  UISETP.NE.AND UP0, UPT, UR8, 0x2, UPT ;  /* 0x000000020800788c */ /* 0x000fcc000bf05270 */
[----:B------:R-:W-:Y:S01]  /*28f20*/  PLOP3.LUT P0, PT, PT, PT, UP0, 0x80, 0x0 ;  /* 0x000000000000781c */ /* 0x000fe20003f0f008 */
[----:B0-----:R0:W-:-:S12]  /*28f30*/  @!P1 SYNCS.ARRIVE.TRANS64 RZ, [R12+URZ], R11 ;  /* 0x0000000b0cff99a7 */ /* 0x0011d8000800003f */
[----:B------:R-:W-:Y:S05]  /*28f40*/  @P0 BRA `(.L_x_564) ;  /* 0x0000000000040947 */ /* 0x000fea0003800000 */
[----:B------:R-:W-:Y:S01]  /*28f50*/  BPT.TRAP 0x1 ;  /* 0x000000040000795c */ /* 0x000fe20000300000 */
.L_x_564:
[----:B------:R-:W-:Y:S01]  /*28f60*/  R2UR UR8, R8 ;  /* 0x00000000080872ca */ /* 0x000fe200000e0000 */
[----:B------:R-:W-:Y:S01]  /*28f70*/  VIADD R2, R2, 0xffffffff ;  /* 0xffffffff02027836 */ /* 0x000fe20000000000 */
[----:B------:R-:W-:Y:S01]  /*28f80*/  R2UR UR19, R17 ;  /* 0x00000000111372ca */ /* 0x000fe200000e0000 */
[----:B------:R-:W-:Y:S01]  /*28f90*/  UIADD3 UR14, UP0, UR26, 0xf0, URZ ;  /* 0x000000f01a0e7890 */ /* 0x000fe2000ff1e03f */
[----:B------:R-:W-:Y:S01]  /*28fa0*/  R2UR UR21, R5 ;  /* 0x00000000051572ca */ /* 0x000fe200000e0000 */
[----:B------:R-:W-:Y:S01]  /*28fb0*/  UIADD3 UR28, UP1, UR26, 0x1f0, URZ ;  /* 0x000001f01a1c7890 */ /* 0x000fe2000ff3e03f */
[----:B------:R-:W-:Y:S01]  /*28fc0*/  R2UR UR9, R12 ;  /* 0x000000000c0972ca */ /* 0x000fe200000e0000 */
[----:B------:R-:W-:Y:S01]  /*28fd0*/  UIADD3.X UR15, URZ, UR27, URZ, UP0, !UPT ;  /* 0x0000001b3f0f7290 */ /* 0x000fe200087fe43f */
[C---:B------:R-:W-:Y:S01]  /*28fe0*/  R2UR UR10, R13.reuse ;  /* 0x000000000d0a72ca */ /* 0x040fe200000e0000 */
[----:B------:R-:W-:Y:S01]  /*28ff0*/  VIADD R8, R8, 0x1 ;  /* 0x0000000108087836 */ /* 0x000fe20000000000 */
[----:B------:R-:W-:Y:S01]  /*29000*/  R2UR UR12, R10 ;  /* 0x000000000a0c72ca */ /* 0x000fe200000e0000 */
[----:B------:R-:W-:Y:S01]  /*29010*/  UIADD3.X UR29, URZ, UR27, URZ, UP1, !UPT ;  /* 0x0000001b3f1d7290 */ /* 0x000fe20008ffe43f */
[----:B------:R-:W-:Y:S01]  /*29020*/  R2UR UR22, R4 ;  /* 0x00000000041672ca */ /* 0x000fe200000e0000 */
[----:B------:R-:W-:Y:S01]  /*29030*/  USHF.L.U32 UR8, UR8, 0xf, URZ ;  /* 0x0000000f08087899 */ /* 0x000fe2000800063f */
[----:B------:R-:W-:Y:S01]  /*29040*/  ISETP.GT.AND P1, PT, R2, 0x1, PT ;  /* 0x000000010200780c */ /* 0x000fe20003f24270 */
[----:B------:R-:W-:Y:S01]  /*29050*/  UMOV UR16, 0x0 ;  /* 0x0000000000107882 */ /* 0x000fe20000000000 */
[----:B------:R-:W-:Y:S01]  /*29060*/  UMOV UR17, 0x10000000 ;  /* 0x1000000000117882 */ /* 0x000fe20000000000 */
[----:B------:R-:W-:Y:S01]  /*29070*/  ULOP3.LUT UR11, UR8, 0x4000, UR4, 0xf8, !UPT ;  /* 0x00004000080b7892 */ /* 0x000fe2000f8ef804 */
[C---:B------:R-:W-:Y:S01]  /*29080*/  ISETP.NE.AND P0, PT, R8.reuse, 0x3, PT ;  /* 0x000000030800780c */ /* 0x040fe20003f05270 */
[----:B------:R-:W-:Y:S01]  /*29090*/  UIADD3 UR8, UR19, 0x100, UR8 ;  /* 0x0000010013087890 */ /* 0x000fe2000fffe008 */
[----:B------:R-:W-:Y:S01]  /*290a0*/  VIADD R13, R13, 0x80 ;  /* 0x000000800d0d7836 */ /* 0x000fe20000000000 */
[----:B------:R-:W-:Y:S01]  /*290b0*/  UIADD3 UR19, UR19, 0x18100, UR11 ;  /* 0x0001810013137890 */ /* 0x000fe2000fffe00b */
[----:B0-----:R-:W-:Y:S01]  /*290c0*/  SEL R12, RZ, 0x1, P0 ;  /* 0x00000001ff0c7807 */ /* 0x001fe20000000000 */
[----:B------:R-:W-:Y:S01]  /*290d0*/  UMOV UR30, 0x30000 ;  /* 0x00030000001e7882 */ /* 0x000fe20000000000 */
[----:B------:R-:W-:Y:S01]  /*290e0*/  UMOV UR11, UR21 ;  /* 0x00000015000b7c82 */ /* 0x000fe20008000000 */
[----:B------:R-:W-:-:S02]  /*290f0*/  SEL R8, R8, RZ, P0 ;  /* 0x000000ff08087207 */ /* 0x000fc40000000000 */
[----:B------:R-:W-:Y:S01]  /*29100*/  LOP3.LUT R3, R3, R12, RZ, 0x3c, !PT ;  /* 0x0000000c03037212 */ /* 0x000fe200078e3cff */
[----:B------:R0:W-:Y:S02]  /*29110*/  UTMALDG.3D [UR8], [UR14], desc[UR16] ;  /* 0x000010080e0075b4 */ /* 0x0001e40008011000 */
[----:B0-----:R-:W-:Y:S01]  /*29120*/  UMOV UR8, UR19 ;  /* 0x0000001300087c82 */ /* 0x001fe20008000000 */
[----:B------:R-:W-:Y:S02]  /*29130*/  UMOV UR11, UR22 ;  /* 0x00000016000b7c82 */ /* 0x000fe40008000000 */
[----:B------:R0:W-:Y:S02]  /*29140*/  UTMALDG.3D.MULTICAST [UR8], [UR28], UR30, desc[UR16] ;  /* 0x000010081c0073b4 */ /* 0x0001e4000801181e */
[----:B0-----:R-:W-:Y:S05]  /*29150*/  @P1 BRA `(.L_x_565) ;  /* 0xfffffffc00401947 */ /* 0x001fea000383ffff */
.L_x_562:
[----:B------:R-:W-:Y:S05]  /*29160*/  BSYNC B1 ;  /* 0x0000000000017941 */ /* 0x000fea0003800000 */
.L_x_561:
[----:B------:R-:W2:Y:S01]  /*29170*/  LDL.LU R16, [R1+0x458] ;  /* 0x0004580001107983 */ /* 0x000ea20000300800 */
[----:B------:R-:W-:Y:S01]  /*29180*/  LOP3.LUT P0, RZ, R9, 0xff, RZ, 0xc0, !PT ;  /* 0x000000ff09ff7812 */ /* 0x000fe2000780c0ff */
[C---:B------:R-:W-:Y:S01]  /*29190*/  IMAD.IADD R4, R0.reuse, 0x1, R7 ;  /* 0x0000000100047824 */ /* 0x040fe200078e0207 */
[----:B------:R-:W-:Y:S01]  /*291a0*/  ULDC.64 UR8, c[0x0][0x650] ;  /* 0x0001940000087ab9 */ /* 0x000fe20000000a00 */
[----:B------:R-:W3:Y:S01]  /*291b0*/  LDL.LU R14, [R1+0x45c] ;  /* 0x00045c00010e7983 */ /* 0x000ee20000300800 */
[----:B------:R-:W-:Y:S01]  /*291c0*/  ISETP.GE.U32.AND P1, PT, R0, 0x3, PT ;  /* 0x000000030000780c */ /* 0x000fe20003f26070 */
[----:B------:R-:W-:Y:S01]  /*291d0*/  BSSY B1, `(.L_x_566) ;  /* 0x000006d000017945 */ /* 0x000fe20003800000 */
[----:B------:R-:W-:Y:S01]  /*291e0*/  IMAD.MOV.U32 R10, RZ, RZ, -0x1 ;  /* 0xffffffffff0a7424 */ /* 0x000fe200078e00ff */
[----:B------:R-:W-:-:S06]  /*291f0*/  PRMT R9, RZ, 0x7610, R9 ;  /* 0x00007610ff097816 */ /* 0x000fcc0000000009 */
[----:B------:R-:W0:Y:S01]  /*29200*/  @P0 S2R R3, SR_CgaCtaId ;  /* 0x0000000000030919 */ /* 0x000e220000008800 */
[----:B------:R-:W-:-:S04]  /*29210*/  @P0 MOV R2, 0x400 ;  /* 0x0000040000020802 */ /* 0x000fc80000000f00 */
[----:B0-----:R-:W-:-:S04]  /*29220*/  @P0 LEA R2, R3, R2, 0x18 ;  /* 0x0000000203020211 */ /* 0x001fc800078ec0ff */
[----:B------:R0:W-:Y:S01]  /*29230*/  @P0 SYNCS.ARRIVE.TRANS64.A1T0 RZ, [R2+URZ+0x48], RZ ;  /* 0x000048ff02ff09a7 */ /* 0x0001e2000810003f */
[----:B------:R-:W-:-:S04]  /*29240*/  ISETP.GT.U32.AND P0, PT, R4, 0x2, PT ;  /* 0x000000020400780c */ /* 0x000fc80003f04070 */
[----:B------:R-:W-:Y:S01]  /*29250*/  ISETP.LT.U32.AND P0, PT, R0, 0x3, P0 ;  /* 0x000000030000780c */ /* 0x000fe20000701070 */
[----:B0-----:R-:W-:-:S05]  /*29260*/  IMAD.WIDE.U32 R2, R4, -0x55555555, RZ ;  /* 0xaaaaaaab04027825 */ /* 0x001fca00078e00ff */
[----:B------:R-:W-:Y:S02]  /*29270*/  SHF.R.U32.HI R5, RZ, 0x1, R3 ;  /* 0x00000001ff057819 */ /* 0x000fe40000011603 */
[----:B------:R-:W-:Y:S02]  /*29280*/  SEL R3, RZ, 0x1, !P0 ;  /* 0x00000001ff037807 */ /* 0x000fe40004000000 */
[----:B------:R-:W-:Y:S01]  /*29290*/  PRMT R2, RZ, 0x7610, R2 ;  /* 0x00007610ff027816 */ /* 0x000fe20000000002 */
[----:B------:R-:W-:Y:S01]  /*292a0*/  IMAD R7, R5, -0x3, R4 ;  /* 0xfffffffd05077824 */ /* 0x000fe200078e0204 */
[----:B------:R-:W-:Y:S01]  /*292b0*/  LOP3.LUT R6, R6, R3, RZ, 0x3c, !PT ;  /* 0x0000000306067212 */ /* 0x000fe200078e3cff */
[----:B------:R-:W-:-:S03]  /*292c0*/  IMAD.MOV.U32 R4, RZ, RZ, -0x1 ;  /* 0xffffffffff047424 */ /* 0x000fc600078e00ff */
[----:B------:R-:W-:Y:S01]  /*292d0*/  @P1 LOP3.LUT R6, R6, 0x1, R5, 0x78, !PT ;  /* 0x0000000106061812 */ /* 0x000fe200078e7805 */
[----:B------:R-:W-:Y:S01]  /*292e0*/  IMAD.MOV.U32 R5, RZ, RZ, -0x1 ;  /* 0xffffffffff057424 */ /* 0x000fe200078e00ff */
[----:B---3--:R-:W-:-:S04]  /*292f0*/  IADD3 R14, P0, R14, UR24, RZ ;  /* 0x000000180e0e7c10 */ /* 0x008fc8000ff1e0ff */
[----:B--2---:R-:W-:Y:S01]  /*29300*/  IADD3.X R16, R16, UR18, RZ, P0, !PT ;  /* 0x0000001210107c10 */ /* 0x004fe200087fe4ff */
[----:B------:R0:W-:Y:S01]  /*29310*/  STL [R1+0x45c], R14 ;  /* 0x00045c0e01007387 */ /* 0x0001e20000100800 */
[----:B------:R-:W-:-:S03]  /*29320*/  ISETP.GE.U32.AND P0, PT, R14, UR8, PT ;  /* 0x000000080e007c0c */ /* 0x000fc6000bf06070 */
[----:B------:R0:W-:Y:S01]  /*29330*/  STL [R1+0x458], R16 ;  /* 0x0004581001007387 */ /* 0x0001e20000100800 */
[----:B------:R-:W-:-:S13]  /*29340*/  ISETP.GE.U32.AND.EX P0, PT, R16, UR9, PT, P0 ;  /* 0x0000000910007c0c */ /* 0x000fda000bf06100 */
[----:B0-----:R-:W-:Y:S05]  /*29350*/  @P0 BRA `(.L_x_567) ;  /* 0x0000000400500947 */ /* 0x001fea0003800000 */
[----:B------:R-:W0:Y:S01]  /*29360*/  S2R R8, SR_CTAID.X ;  /* 0x0000000000087919 */ /* 0x000e220000002500 */
[----:B------:R-:W-:Y:S01]  /*29370*/  ULDC UR8, c[0x0][0x150] ;  /* 0x0000540000087ab9 */ /* 0x000fe20000000800 */
[----:B------:R-:W1:Y:S01]  /*29380*/  LDC R3, c[0x0][0x144] ;  /* 0x00005100ff037b82 */ /* 0x000e620000000800 */
[----:B------:R-:W-:Y:S01]  /*29390*/  ULDC UR11, c[0x0][0x630] ;  /* 0x00018c00000b7ab9 */ /* 0x000fe20000000800 */
[----:B------:R-:W2:Y:S06]  /*293a0*/  S2R R5, SR_CTAID.Y ;  /* 0x0000000000057919 */ /* 0x000eac0000002600 */
[----:B------:R-:W3:Y:S01]  /*293b0*/  LDC R12, c[0x0][0x148] ;  /* 0x00005200ff0c7b82 */ /* 0x000ee20000000800 */
[----:B0-----:R-:W-:-:S02]  /*293c0*/  I2FP.F32.U32 R2, R8 ;  /* 0x0000000800027245 */ /* 0x001fc40000201000 */
[----:B--2---:R-:W-:-:S03]  /*293d0*/  I2FP.F32.U32 R4, R5 ;  /* 0x0000000500047245 */ /* 0x004fc60000201000 */
[----:B------:R-:W-:Y:S01]  /*293e0*/  FMUL R2, R2, UR8 ;  /* 0x0000000802027c20 */ /* 0x000fe20008400000 */
[----:B------:R-:W-:Y:S02]  /*293f0*/  ULDC UR8, c[0x0][0x154] ;  /* 0x0000550000087ab9 */ /* 0x000fe40000000800 */
[----:B------:R-:W-:Y:S01]  /*29400*/  FMUL R10, R4, UR8 ;  /* 0x00000008040a7c20 */ /* 0x000fe20008400000 */
[----:B------:R-:W-:Y:S02]  /*29410*/  ULDC.64 UR8, c[0x0][0x628] ;  /* 0x00018a0000087ab9 */ /* 0x000fe40000000a00 */
[----:B------:R-:W0:Y:S01]  /*29420*/  F2I.U32.TRUNC.NTZ R2, R2 ;  /* 0x0000000200027305 */ /* 0x000e22000020f000 */
[----:B------:R-:W-:-:S04]  /*29430*/  ISETP.NE.U32.AND P0, PT, RZ, UR8, PT ;  /* 0x00000008ff007c0c */ /* 0x000fc8000bf05070 */
[----:B------:R-:W-:-:S03]  /*29440*/  ISETP.NE.AND.EX P0, PT, RZ, UR9, PT, P0 ;  /* 0x00000009ff007c0c */ /* 0x000fc6000bf05300 */
[----:B------:R-:W2:Y:S01]  /*29450*/  F2I.U32.TRUNC.NTZ R10, R10 ;  /* 0x0000000a000a7305 */ /* 0x000ea2000020f000 */
[----:B0-----:R-:W-:Y:S02]  /*29460*/  IMAD.MOV R4, RZ, RZ, -R2 ;  /* 0x000000ffff047224 */ /* 0x001fe400078e0a02 */
[----:B------:R-:W-:Y:S02]  /*29470*/  IMAD.MOV.U32 R2, RZ, RZ, R14 ;  /* 0x000000ffff027224 */ /* 0x000fe400078e000e */
[----:B-1----:R-:W-:Y:S02]  /*29480*/  IMAD R8, R3, R4, R8 ;  /* 0x0000000403087224 */ /* 0x002fe400078e0208 */
[----:B--2---:R-:W-:-:S04]  /*29490*/  IMAD.MOV R3, RZ, RZ, -R10 ;  /* 0x000000ffff037224 */ /* 0x004fc800078e0a0a */
[----:B---3--:R-:W-:Y:S02]  /*294a0*/  @P4 IMAD R8, R12, R3, R5 ;  /* 0x000000030c084224 */ /* 0x008fe400078e0205 */
[----:B------:R-:W-:Y:S01]  /*294b0*/  IMAD.MOV.U32 R3, RZ, RZ, R16 ;  /* 0x000000ffff037224 */ /* 0x000fe200078e0010 */
[----:B------:R-:W-:Y:S06]  /*294c0*/  @!P0 BRA `(.L_x_568) ;  /* 0x0000000000288947 */ /* 0x000fec0003800000 */
[----:B------:R-:W-:Y:S02]  /*294d0*/  ULDC UR10, c[0x0][0x634] ;  /* 0x00018d00000a7ab9 */ /* 0x000fe40000000800 */
[----:B------:R-:W-:-:S05]  /*294e0*/  IADD3 R3, P0, R14, UR10, RZ ;  /* 0x0000000a0e037c10 */ /* 0x000fca000ff1e0ff */
[----:B------:R-:W-:-:S04]  /*294f0*/  IMAD.X R11, RZ, RZ, R16, P0 ;  /* 0x000000ffff0b7224 */ /* 0x000fc800000e0610 */
[----:B------:R-:W-:-:S04]  /*29500*/  IMAD.WIDE.U32 R4, R11, UR8, RZ ;  /* 0x000000080b047c25 */ /* 0x000fc8000f8e00ff */
[----:B------:R-:W-:-:S04]  /*29510*/  IMAD.WIDE.U32 R4, P0, R3, UR9, R4 ;  /* 0x0000000903047c25 */ /* 0x000fc8000f800004 */
[----:B------:R-:W-:-:S04]  /*29520*/  IMAD.WIDE.U32 R2, R3, UR8, RZ ;  /* 0x0000000803027c25 */ /* 0x000fc8000f8e00ff */
[----:B------:R-:W-:Y:S01]  /*29530*/  IMAD.MOV.U32 R2, RZ, RZ, R5 ;  /* 0x000000ffff027224 */ /* 0x000fe200078e0005 */
[----:B------:R-:W-:Y:S01]  /*29540*/  IADD3 RZ, P1, R3, R4, RZ ;  /* 0x0000000403ff7210 */ /* 0x000fe20007f3e0ff */
[----:B------:R-:W-:-:S04]  /*29550*/  IMAD.X R3, RZ, RZ, RZ, P0 ;  /* 0x000000ffff037224 */ /* 0x000fc800000e06ff */
[----:B------:R-:W-:-:S08]  /*29560*/  IMAD.WIDE.U32.X R2, R11, UR9, R2, P1 ;  /* 0x000000090b027c25 */ /* 0x000fd000088e0402 */
.L_x_568:
[--C-:B------:R-:W-:Y:S01]  /*29570*/  SHF.R.U64 R10, R2, UR11, R3.reuse ;  /* 0x0000000b020a7c19 */ /* 0x100fe20008001203 */
[----:B------:R-:W-:Y:S01]  /*29580*/  ULDC.64 UR8, c[0x0][0x620] ;  /* 0x0001880000087ab9 */ /* 0x000fe20000000a00 */
[----:B------:R-:W-:Y:S01]  /*29590*/  SHF.R.U32.HI R2, RZ, UR11, R3 ;  /* 0x0000000bff027c19 */ /* 0x000fe20008011603 */
[----:B------:R-:W-:Y:S01]  /*295a0*/  IMAD.MOV.U32 R3, RZ, RZ, R16 ;  /* 0x000000ffff037224 */ /* 0x000fe200078e0010 */
[----:B------:R-:W-:Y:S01]  /*295b0*/  IADD3 R11, P0, RZ, -R10, RZ ;  /* 0x8000000aff0b7210 */ /* 0x000fe20007f1e0ff */
[----:B------:R-:W-:-:S04]  /*295c0*/  ULDC.64 UR10, c[0x0][0x640] ;  /* 0x00019000000a7ab9 */ /* 0x000fc80000000a00 */
[----:B------:R-:W-:Y:S01]  /*295d0*/  IMAD.X R2, RZ, RZ, ~R2, P0 ;  /* 0x000000ffff027224 */ /* 0x000fe200000e0e02 */
[----:B------:R-:W-:-:S03]  /*295e0*/  ISETP.NE.U32.AND P0, PT, RZ, UR10, PT ;  /* 0x0000000aff007c0c */ /* 0x000fc6000bf05070 */
[----:B------:R-:W-:Y:S01]  /*295f0*/  IMAD R2, R2, UR8, RZ ;  /* 0x0000000802027c24 */ /* 0x000fe2000f8e02ff */
[----:B------:R-:W-:-:S03]  /*29600*/  ISETP.NE.AND.EX P0, PT, RZ, UR11, PT, P0 ;  /* 0x0000000bff007c0c */ /* 0x000fc6000bf05300 */
[----:B------:R-:W-:Y:S02]  /*29610*/  IMAD R5, R11, UR9, R2 ;  /* 0x000000090b057c24 */ /* 0x000fe4000f8e0202 */
[----:B------:R-:W-:-:S04]  /*29620*/  IMAD.MOV.U32 R2, RZ, RZ, R14 ;  /* 0x000000ffff027224 */ /* 0x000fc800078e000e */
[----:B------:R-:W-:Y:S01]  /*29630*/  IMAD.WIDE.U32 R2, R11, UR8, R2 ;  /* 0x000000080b027c25 */ /* 0x000fe2000f8e0002 */
[----:B------:R-:W-:-:S03]  /*29640*/  ULDC UR8, c[0x0][0x618] ;  /* 0x0001860000087ab9 */ /* 0x000fc60000000800 */
[----:B------:R-:W-:-:S05]  /*29650*/  IMAD.IADD R3, R3, 0x1, R5 ;  /* 0x0000000103037824 */ /* 0x000fca00078e0205 */
[--C-:B------:R-:W-:Y:S02]  /*29660*/  SHF.R.U64 R11, R2, UR8, R3.reuse ;  /* 0x00000008020b7c19 */ /* 0x100fe40008001203 */
[----:B------:R-:W-:Y:S01]  /*29670*/  SHF.R.U32.HI R2, RZ, UR8, R3 ;  /* 0x00000008ff027c19 */ /* 0x000fe20008011603 */
[----:B------:R-:W-:-:S03]  /*29680*/  ULDC UR8, c[0x0][0x608] ;  /* 0x0001820000087ab9 */ /* 0x000fc60000000800 */
[--C-:B------:R-:W-:Y:S02]  /*29690*/  SHF.R.U64 R12, R11, UR8, R2.reuse ;  /* 0x000000080b0c7c19 */ /* 0x100fe40008001202 */
[----:B------:R-:W-:Y:S01]  /*296a0*/  SHF.R.U32.HI R3, RZ, UR8, R2 ;  /* 0x00000008ff037c19 */ /* 0x000fe20008011602 */
[----:B------:R-:W-:-:S03]  /*296b0*/  ULDC UR8, c[0x0][0x658] ;  /* 0x0001960000087ab9 */ /* 0x000fc60000000800 */
[--C-:B------:R-:W-:Y:S02]  /*296c0*/  SHF.R.U64 R13, R12, UR8, R3.reuse ;  /* 0x000000080c0d7c19 */ /* 0x100fe40008001203 */
[----:B------:R-:W-:-:S03]  /*296d0*/  SHF.R.U32.HI R14, RZ, UR8, R3 ;  /* 0x00000008ff0e7c19 */ /* 0x000fc60008011603 */
[----:B------:R-:W-:Y:S02]  /*296e0*/  IMAD.MOV.U32 R2, RZ, RZ, R13 ;  /* 0x000000ffff027224 */ /* 0x000fe400078e000d */
        /* <DEDUP_REMOVED lines=12> */
.L_x_569:
[----:B------:R-:W-:Y:S01]  /*297b0*/  ULDC UR8, c[0x0][0x648] ;  /* 0x0001920000087ab9 */ /* 0x000fe20000000800 */
[----:B------:R-:W-:Y:S02]  /*297c0*/  LOP3.LUT R12, R12, UR20, RZ, 0xc0, !PT ;  /* 0x000000140c0c7c12 */ /* 0x000fe4000f8ec0ff */
[----:B------:R-:W-:Y:S01]  /*297d0*/  SHF.R.U64 R3, R2, UR8, R3 ;  /* 0x0000000802037c19 */ /* 0x000fe20008001203 */
[----:B------:R-:W-:-:S04]  /*297e0*/  ULDC UR8, c[0x0][0x638] ;  /* 0x00018e0000087ab9 */ /* 0x000fc80000000800 */
[----:B------:R-:W-:Y:S02]  /*297f0*/  IMAD.MOV R2, RZ, RZ, -R3 ;  /* 0x000000ffff027224 */ /* 0x000fe400078e0a03 */
[----:B------:R-:W-:Y:S02]  /*29800*/  IMAD R5, R3, UR6, R12 ;  /* 0x0000000603057c24 */ /* 0x000fe4000f8e020c */
[----:B------:R-:W-:Y:S01]  /*29810*/  IMAD R13, R2, UR8, R13 ;  /* 0x00000008020d7c24 */ /* 0x000fe2000f8e020d */
[----:B------:R-:W-:Y:S01]  /*29820*/  ULDC UR8, c[0x0][0x610] ;  /* 0x0001840000087ab9 */ /* 0x000fe20000000800 */
[----:B------:R-:W-:Y:S01]  /*29830*/  LOP3.LUT R2, R11, UR5, RZ, 0xc0, !PT ;  /* 0x000000050b027c12 */ /* 0x000fe2000f8ec0ff */
[----:B------:R-:W-:Y:S01]  /*29840*/  IMAD R8, R5, UR8, R8 ;  /* 0x0000000805087c24 */ /* 0x000fe2000f8e0208 */
[----:B------:R-:W-:-:S03]  /*29850*/  ULDC UR8, c[0x0][0x600] ;  /* 0x0001800000087ab9 */ /* 0x000fc60000000800 */
[----:B------:R-:W-:Y:S02]  /*29860*/  IMAD R13, R13, UR8, R2 ;  /* 0x000000080d0d7c24 */ /* 0x000fe4000f8e0202 */
[----:B------:R-:W-:-:S03]  /*29870*/  IMAD.MOV.U32 R2, RZ, RZ, 0x1 ;  /* 0x00000001ff027424 */ /* 0x000fc600078e00ff */
[----:B------:R-:W-:Y:S02]  /*29880*/  SEL R4, R13, R8, !P4 ;  /* 0x000000080d047207 */ /* 0x000fe40006000000 */
[----:B------:R-:W-:-:S07]  /*29890*/  SEL R5, R8, R13, !P4 ;  /* 0x0000000d08057207 */ /* 0x000fce0006000000 */
.L_x_567:
[----:B------:R-:W-:Y:S05]  /*298a0*/  BSYNC B1 ;  /* 0x0000000000017941 */ /* 0x000fea0003800000 */
.L_x_566:
[----:B------:R-:W-:-:S13]  /*298b0*/  LOP3.LUT P0, RZ, R2, 0xff, RZ, 0xc0, !PT ;  /* 0x000000ff02ff7812 */ /* 0x000fda000780c0ff */
[----:B------:R-:W-:Y:S05]  /*298c0*/  @P0 BRA `(.L_x_570) ;  /* 0xfffffff400300947 */ /* 0x000fea000383ffff */
[----:B------:R-:W-:Y:S05]  /*298d0*/  BSYNC B0 ;  /* 0x0000000000007941 */ /* 0x000fea0003800000 */
.L_x_559:
[----:B------:R-:W-:-:S03]  /*298e0*/  UMOV UR8, 0xffffffff ;  /* 0xffffffff00087882 */ /* 0x000fc60000000000 */
[----:B------:R-:W-:Y:S05]  /*298f0*/  BRA.DIV UR8, `(.L_x_571) ;  /* 0x0000000608047947 */ /* 0x000fea000b800000 */
[----:B------:R-:W-:-:S13]  /*29900*/  ELECT P0, URZ, PT ;  /* 0x00000000003f782f */ /* 0x000fda0003800000 */
.L_x_584:
[----:B------:R-:W-:Y:S04]  /*29910*/  BSSY B0, `(.L_x_572) ;  /* 0x0000023000007945 */ /* 0x000fe80003800000 */
[----:B------:R-:W-:Y:S05]  /*29920*/  @!P0 BRA `(.L_x_573) ;  /* 0x0000000000848947 */ /* 0x000fea0003800000 */
[----:B------:R-:W-:-:S04]  /*29930*/  ULOP3.LUT UR8, UR13, 0x2, URZ, 0xfc, !UPT ;  /* 0x000000020d087892 */ /* 0x000fc8000f8efc3f */
[----:B------:R-:W-:-:S06]  /*29940*/  UISETP.NE.AND UP0, UPT, UR8, 0x3, UPT ;  /* 0x000000030800788c */ /* 0x000fcc000bf05270 */
[----:B------:R-:W-:-:S13]  /*29950*/  PLOP3.LUT P0, PT, PT, PT, UP0, 0x80, 0x0 ;  /* 0x000000000000781c */ /* 0x000fda0003f0f008 */
[----:B------:R-:W-:Y:S05]  /*29960*/  @!P0 BRA `(.L_x_574) ;  /* 0x0000000000048947 */ /* 0x000fea0003800000 */
[----:B------:R-:W-:Y:S01]  /*29970*/  BPT.TRAP 0x1 ;  /* 0x000000040000795c */ /* 0x000fe20000300000 */
.L_x_574:
[----:B------:R-:W0:Y:S01]  /*29980*/  S2R R3, SR_CgaCtaId ;  /* 0x0000000000037919 */ /* 0x000e220000008800 */
[----:B------:R-:W-:Y:S02]  /*29990*/  MOV R0, 0x400 ;  /* 0x0000040000007802 */ /* 0x000fe40000000f00 */
[----:B------:R-:W-:Y:S02]  /*299a0*/  SHF.L.U32 R2, R6, 0x1f, RZ ;  /* 0x0000001f06027819 */ /* 0x000fe400000006ff */
[----:B0-----:R-:W-:-:S05]  /*299b0*/  LEA R0, R3, R0, 0x18 ;  /* 0x0000000003007211 */ /* 0x001fca00078ec0ff */
[----:B------:R-:W-:-:S04]  /*299c0*/  VIADD R0, R0, 0x18 ;  /* 0x0000001800007836 */ /* 0x000fc80000000000 */
[----:B------:R-:W-:-:S04]  /*299d0*/  IMAD R3, R7, 0x8, R0 ;  /* 0x0000000807037824 */ /* 0x000fc800078e0200 */
[----:B------:R-:W0:Y:S02]  /*299e0*/  SYNCS.PHASECHK.TRANS64.TRYWAIT P0, [R3+URZ], R2 ;  /* 0x00000002030075a7 */ /* 0x000e24000800017f */
[----:B0-----:R-:W-:Y:S05]  /*299f0*/  @!P0 BRA `(.L_x_575) ;  /* 0x0000000000e48947 */ /* 0x001fea0003800000 */
.L_x_585:
[----:B------:R-:W-:-:S05]  /*29a00*/  VIADD R7, R7, 0x1 ;  /* 0x0000000107077836 */ /* 0x000fca0000000000 */
[----:B------:R-:W-:-:S04]  /*29a10*/  ISETP.NE.AND P0, PT, R7, 0x3, PT ;  /* 0x000000030700780c */ /* 0x000fc80003f05270 */
[----:B0-----:R-:W-:Y:S02]  /*29a20*/  SEL R3, RZ, 0x1, P0 ;  /* 0x00000001ff037807 */ /* 0x001fe40000000000 */
[----:B------:R-:W-:Y:S02]  /*29a30*/  SEL R7, R7, RZ, P0 ;  /* 0x000000ff07077207 */ /* 0x000fe40000000000 */
[----:B------:R-:W-:-:S03]  /*29a40*/  LOP3.LUT R5, R6, R3, RZ, 0x3c, !PT ;  /* 0x0000000306057212 */ /* 0x000fc600078e3cff */
[----:B------:R-:W-:Y:S01]  /*29a50*/  IMAD R3, R7, 0x8, R0 ;  /* 0x0000000807037824 */ /* 0x000fe200078e0200 */
[----:B------:R-:W-:-:S04]  /*29a60*/  SHF.L.U32 R2, R5, 0x1f, RZ ;  /* 0x0000001f05027819 */ /* 0x000fc800000006ff */
[----:B------:R-:W0:Y:S02]  /*29a70*/  SYNCS.PHASECHK.TRANS64.TRYWAIT P0, [R3+URZ], R2 ;  /* 0x00000002030075a7 */ /* 0x000e24000800017f */
[----:B0-----:R-:W-:Y:S05]  /*29a80*/  @!P0 BRA `(.L_x_576) ;  /* 0x0000000000d48947 */ /* 0x001fea0003800000 */
.L_x_586:
[----:B0-----:R-:W-:-:S05]  /*29a90*/  VIADD R2, R7, 0x1 ;  /* 0x0000000107027836 */ /* 0x001fca0000000000 */
[----:B------:R-:W-:-:S04]  /*29aa0*/  ISETP.NE.AND P0, PT, R2, 0x3, PT ;  /* 0x000000030200780c */ /* 0x000fc80003f05270 */
[----:B------:R-:W-:Y:S02]  /*29ab0*/  SEL R4, RZ, 0x1, P0 ;  /* 0x00000001ff047807 */ /* 0x000fe40000000000 */
[----:B------:R-:W-:Y:S02]  /*29ac0*/  SEL R3, R2, RZ, P0 ;  /* 0x000000ff02037207 */ /* 0x000fe40000000000 */
[----:B------:R-:W-:-:S03]  /*29ad0*/  LOP3.LUT R4, R5, R4, RZ, 0x3c, !PT ;  /* 0x0000000405047212 */ /* 0x000fc600078e3cff */
[----:B------:R-:W-:Y:S01]  /*29ae0*/  IMAD R3, R3, 0x8, R0 ;  /* 0x0000000803037824 */ /* 0x000fe200078e0200 */
[----:B------:R-:W-:-:S07]  /*29af0*/  SHF.L.U32 R0, R4, 0x1f, RZ ;  /* 0x0000001f04007819 */ /* 0x000fce00000006ff */
.L_x_577:
[----:B0-----:R0:W1:Y:S02]  /*29b00*/  SYNCS.PHASECHK.TRANS64.TRYWAIT P0, [R3+URZ], R0 ;  /* 0x00000000030075a7 */ /* 0x001064000800017f */
[----:B-1----:R-:W-:Y:S05]  /*29b10*/  @!P0 NANOSLEEP.SYNCS 0x989680 ;  /* 0x009896800000895d */ /* 0x002fea0003900000 */
[----:B------:R-:W1:Y:S02]  /*29b20*/  @!P0 SYNCS.PHASECHK.TRANS64 P0, [R3+URZ], R0 ;  /* 0x00000000030085a7 */ /* 0x000e64000800007f */
[----:B-1----:R-:W-:Y:S05]  /*29b30*/  @!P0 BRA `(.L_x_577) ;  /* 0xfffffffc00f08947 */ /* 0x002fea000383ffff */
.L_x_573:
[----:B------:R-:W-:Y:S05]  /*29b40*/  BSYNC B0 ;  /* 0x0000000000007941 */ /* 0x000fea0003800000 */
.L_x_572:
[----:B------:R-:W-:Y:S05]  /*29b50*/  EXIT ;  /* 0x000000000000794d */ /* 0x000fea0003800000 */
.L_x_21:
[----:B--2---:R-:W-:-:S04]  /*29b60*/  IMAD.U32 R3, RZ, RZ, UR6 ;  /* 0x00000006ff037e24 */ /* 0x004fc8000f8e00ff */
[----:B------:R2:W3:Y:S03]  /*29b70*/  SYNCS.PHASECHK.TRANS64.TRYWAIT P0, [R3+URZ], R0 ;  /* 0x00000000030075a7 */ /* 0x0004e6000800017f */
[----:B---3--:R-:W-:Y:S05]  /*29b80*/  @!P0 NANOSLEEP.SYNCS 0x989680 ;  /* 0x009896800000895d */ /* 0x008fea0003900000 */
[----:B------:R-:W3:Y:S02]  /*29b90*/  @!P0 SYNCS.PHASECHK.TRANS64 P0, [R3+URZ], R0 ;  /* 0x00000000030085a7 */ /* 0x000ee4000800007f */
[----:B---3--:R-:W-:Y:S05]  /*29ba0*/  @!P0 BRA `(.L_x_21) ;  /* 0xfffffffc00ec8947 */ /* 0x008fea000383ffff */
[----:B------:R-:W-:Y:S05]  /*29bb0*/  BRA `(.L_x_20) ;  /* 0xfffffd9000807947 */ /* 0x000fea000383ffff */
.L_x_27:
[----:B-----5:R2:W-:Y:S02]  /*29bc0*/  STL [R1+0x470], R2 ;  /* 0x0004700201007387 */ /* 0x0205e40000100800 */
[----:B--2---:R-:W-:-:S04]  /*29bd0*/  IMAD.U32 R2, RZ, RZ, UR16 ;  /* 0x00000010ff027e24 */ /* 0x004fc8000f8e00ff */
[----:B------:R2:W3:Y:S03]  /*29be0*/  SYNCS.PHASECHK.TRANS64.TRYWAIT P0, [R2+URZ], R0 ;  /* 0x00000000020075a7 */ /* 0x0004e6000800017f */
[----:B---3--:R-:W-:Y:S05]  /*29bf0*/  @!P0 NANOSLEEP.SYNCS 0x989680 ;  /* 0x009896800000895d */ /* 0x008fea0003900000 */
[----:B------:R2:W3:Y:S02]  /*29c00*/  @!P0 SYNCS.PHASECHK.TRANS64 P0, [R2+URZ], R0 ;  /* 0x00000000020085a7 */ /* 0x0004e4000800007f */
[----:B--2---:R2:W5:Y:S02]  /*29c10*/  LDL.LU R2, [R1+0x470] ;  /* 0x0004700001027983 */ /* 0x0045640000300800 */
[----:B--23--:R-:W-:Y:S05]  /*29c20*/  @!P0 BRA `(.L_x_27) ;  /* 0xfffffffc00e48947 */ /* 0x00cfea000383ffff */
[----:B------:R-:W-:Y:S05]  /*29c30*/  BRA `(.L_x_26) ;  /* 0xfffffdf400347947 */ /* 0x000fea000383ffff */
.L_x_560:
[----:B------:R-:W-:Y:S01]  /*29c40*/  BSSY B1, `(.L_x_578) ;  /* 0x0000006000017945 */ /* 0x000fe20003800000 */
[----:B------:R-:W-:-:S07]  /*29c50*/  IMAD.MOV.U32 R2, RZ, RZ, -0x1 ;  /* 0xffffffffff027424 */ /* 0x000fce00078e00ff */
[----:B------:R-:W-:Y:S05]  /*29c60*/  WARPSYNC.COLLECTIVE R2, `(.L_x_579) ;  /* 0x00000000020c7348 */ /* 0x000fea0003c00000 */
[----:B------:R-:W-:Y:S02]  /*29c70*/  ELECT P0, UR62, PT ;  /* 0x00000000003e782f */ /* 0x000fe40003800000 */
[----:B------:R-:W-:Y:S01]  /*29c80*/  MOV R2, UR62 ;  /* 0x0000003e00027c02 */ /* 0x000fe20008000f00 */
[----:B------:R-:W-:Y:S10]  /*29c90*/  ENDCOLLECTIVE ;  /* 0x000000000000791b */ /* 0x000ff40003800000 */
.L_x_579:
[----:B------:R-:W-:Y:S05]  /*29ca0*/  BSYNC B1 ;  /* 0x0000000000017941 */ /* 0x000fea0003800000 */
.L_x_578:
[----:B------:R-:W-:Y:S05]  /*29cb0*/  BRA `(.L_x_580) ;  /* 0xfffffff000407947 */ /* 0x000fea000383ffff */
.L_x_563:
[----:B0-----:R0:W1:Y:S02]  /*29cc0*/  SYNCS.PHASECHK.TRANS64.TRYWAIT P0, [R12+URZ+0x18], R11 ;  /* 0x0000180b0c0075a7 */ /* 0x001064000800017f */
[----:B-1----:R-:W-:Y:S05]  /*29cd0*/  @!P0 NANOSLEEP.SYNCS 0x989680 ;  /* 0x009896800000895d */ /* 0x002fea0003900000 */
[----:B------:R-:W1:Y:S02]  /*29ce0*/  @!P0 SYNCS.PHASECHK.TRANS64 P0, [R12+URZ+0x18], R11 ;  /* 0x0000180b0c0085a7 */ /* 0x000e64000800007f */
[----:B-1----:R-:W-:Y:S05]  /*29cf0*/  @!P0 BRA `(.L_x_563) ;  /* 0xfffffffc00f08947 */ /* 0x002fea000383ffff */
[----:B------:R-:W-:Y:S05]  /*29d00*/  BRA `(.L_x_581) ;  /* 0xfffffff000787947 */ /* 0x000fea000383ffff */
.L_x_571:
[----:B------:R-:W-:Y:S01]  /*29d10*/  BSSY B0, `(.L_x_582) ;  /* 0x0000006000007945 */ /* 0x000fe20003800000 */
[----:B------:R-:W-:-:S07]  /*29d20*/  IMAD.MOV.U32 R2, RZ, RZ, -0x1 ;  /* 0xffffffffff027424 */ /* 0x000fce00078e00ff */
[----:B------:R-:W-:Y:S05]  /*29d30*/  WARPSYNC.COLLECTIVE R2, `(.L_x_583) ;  /* 0x00000000020c7348 */ /* 0x000fea0003c00000 */
[----:B------:R-:W-:Y:S02]  /*29d40*/  ELECT P0, UR62, PT ;  /* 0x00000000003e782f */ /* 0x000fe40003800000 */
[----:B------:R-:W-:Y:S01]  /*29d50*/  MOV R2, UR62 ;  /* 0x0000003e00027c02 */ /* 0x000fe20008000f00 */
[----:B------:R-:W-:Y:S10]  /*29d60*/  ENDCOLLECTIVE ;  /* 0x000000000000791b */ /* 0x000ff40003800000 */
.L_x_583:
[----:B------:R-:W-:Y:S05]  /*29d70*/  BSYNC B0 ;  /* 0x0000000000007941 */ /* 0x000fea0003800000 */
.L_x_582:
[----:B------:R-:W-:Y:S05]  /*29d80*/  BRA `(.L_x_584) ;  /* 0xfffffff800e07947 */ /* 0x000fea000383ffff */
.L_x_575:
[----:B0-----:R0:W1:Y:S02]  /*29d90*/  SYNCS.PHASECHK.TRANS64.TRYWAIT P0, [R3+URZ], R2 ;  /* 0x00000002030075a7 */ /* 0x001064000800017f */
[----:B-1----:R-:W-:Y:S05]  /*29da0*/  @!P0 NANOSLEEP.SYNCS 0x989680 ;  /* 0x009896800000895d */ /* 0x002fea0003900000 */
[----:B------:R-:W1:Y:S02]  /*29db0*/  @!P0 SYNCS.PHASECHK.TRANS64 P0, [R3+URZ], R2 ;  /* 0x00000002030085a7 */ /* 0x000e64000800007f */
[----:B-1----:R-:W-:Y:S05]  /*29dc0*/  @!P0 BRA `(.L_x_575) ;  /* 0xfffffffc00f08947 */ /* 0x002fea000383ffff */
[----:B------:R-:W-:Y:S05]  /*29dd0*/  BRA `(.L_x_585) ;  /* 0xfffffffc00087947 */ /* 0x000fea000383ffff */
.L_x_576:
[----:B0-----:R0:W1:Y:S02]  /*29de0*/  SYNCS.PHASECHK.TRANS64.TRYWAIT P0, [R3+URZ], R2 ;  /* 0x00000002030075a7 */ /* 0x001064000800017f */
[----:B-1----:R-:W-:Y:S05]  /*29df0*/  @!P0 NANOSLEEP.SYNCS 0x989680 ;  /* 0x009896800000895d */ /* 0x002fea0003900000 */
[----:B------:R-:W1:Y:S02]  /*29e00*/  @!P0 SYNCS.PHASECHK.TRANS64 P0, [R3+URZ], R2 ;  /* 0x00000002030085a7 */ /* 0x000e64000800007f */
[----:B-1----:R-:W-:Y:S05]  /*29e10*/  @!P0 BRA `(.L_x_576) ;  /* 0xfffffffc00f08947 */ /* 0x002fea000383ffff */
[----:B------:R-:W-:Y:S05]  /*29e20*/  BRA `(.L_x_586) ;  /* 0xfffffffc00187947 */ /* 0x000fea000383ffff */
.L_x_587:
[----:B------:R-:W-:-:S00]  /*29e30*/  BRA `(.L_x_587) ;  /* 0xfffffffc00fc7947 */ /* 0x000fc0000383ffff */
[----:B------:R-:W-:-:S00]  /*29e40*/  NOP ;  /* 0x0000000000007918 */ /* 0x000fc00000000000 */
        /* <DEDUP_REMOVED lines=11> */
.L_x_588:


//--------------------- .nv.shared._ZN7cutlass13device_kernelINS_4gemm6kernel13GemmUniversalIN4cute5tupleIJiiiiEEENS1_10collective13CollectiveMmaINS1_37MainloopSm90TmaGmmaWarpSpecializedFP8ILi3ENS5_IJNS4_1CILi2EEENSA_ILi1EEESC_EEENS1_35KernelTmaWarpSpecializedCooperativeEEENS5_IJNSA_ILi256EEESG_NSA_ILi128EEEEEENS_12float_e4m3_tENS5_IJlSC_lEEESJ_SK_NS4_8TiledMMAINS4_8MMA_AtomIJNS4_4SM904GMMA31MMA_64x256x32_F32E4M3E4M3_SS_TNILNSO_7ScaleInE1ELSQ_1EEEEEENS4_6LayoutISD_NS5_IJSC_NSA_ILi0EEESU_EEEEENS5_IJNS4_10UnderscoreESX_SX_EEEEENS4_13SM90_TMA_LOADENS4_14ComposedLayoutINS4_7SwizzleILi3ELi4ELi3EEENS4_18smem_ptr_flag_bitsILi8EEENST_INS5_IJNSA_ILi8EEESH_EEENS5_IJSH_SC_EEEEEEEvNS4_8identityENS4_23SM90_TMA_LOAD_MULTICASTES1A_vS1B_EENS_8epilogue10collective6detail29Sm90TmaWarpSpecializedAdapterINS1F_15DefaultEpilogueISJ_SK_SK_NS1E_6thread17LinearCombinationISJ_Li1EffLNS1J_9ScaleType4KindE0ELNS_15FloatRoundStyleE2ESJ_EENS1_15EpilogueDefaultEEEEEvvEEEEvNT_6ParamsE --------------------------
	.section	.nv.shared._ZN7cutlass13device_kernelINS_4gemm6kernel13GemmUniversalIN4cute5tupleIJiiiiEEENS1_10collective13CollectiveMmaINS1_37MainloopSm90TmaGmmaWarpSpecializedFP8ILi3ENS5_IJNS4_1CILi2EEENSA_ILi1EEESC_EEENS1_35KernelTmaWarpSpecializedCooperativeEEENS5_IJNSA_ILi256EEESG_NSA_ILi128EEEEEENS_12float_e4m3_tENS5_IJlSC_lEEESJ_SK_NS4_8TiledMMAINS4_8MMA_AtomIJNS4_4SM904GMMA31MMA_64x256x32_F32E4M3E4M3_SS_TNILNSO_7ScaleInE1ELSQ_1EEEEEENS4_6LayoutISD_NS5_IJSC_NSA_ILi0EEESU_EEEEENS5_IJNS4_10UnderscoreESX_SX_EEEEENS4_13SM90_TMA_LOADENS4_14ComposedLayoutINS4_7SwizzleILi3ELi4ELi3EEENS4_18smem_ptr_flag_bitsILi8EEENST_INS5_IJNSA_ILi8EEESH_EEENS5_IJSH_SC_EEEEEEEvNS4_8identityENS4_23SM90_TMA_LOAD_MULTICASTES1A_vS1B_EENS_8epilogue10collective6detail29Sm90TmaWarpSpecializedAdapterINS1F_15DefaultEpilogueISJ_SK_SK_NS1E_6thread17LinearCombinationISJ_Li1EffLNS1J_9ScaleType4KindE0ELNS_15FloatRoundStyleE2ESJ_EENS1_15EpilogueDefaultEEEEEvvEEEEvNT_6ParamsE,"aw",@nobits
	.sectionflags	@""
	.align	16
	.zero		1024


//--------------------- .nv.shared.reserved.0     --------------------------
	.section	.nv.shared.reserved.0,"aw",@nobits
	.weak		__nv_reservedSMEM_offset_0_alias
	.size		__nv_reservedSMEM_offset_0_alias, 0, 0
	.other		__nv_reservedSMEM_offset_0_alias,@"STO_CUDA_RESERVED_SHARED STV_DEFAULT"
__nv_reservedSMEM_offset_0_alias:
	.zero		0


//--------------------- .nv.global                --------------------------
	.section	.nv.global,"aw",@nobits
.nv.global:
	.type		_ZN40_INTERNAL_526064f5_4_k_cu_483630fa_160014cute1_E,@object
	.size		_ZN40_INTERNAL_526064f5_4_k_cu_483630fa_160014cute1_E,(_ZN40_INTERNAL_526064f5_4_k_cu_483630fa_160014cuda3std3__45__cpo6cbeginE - _ZN40_INTERNAL_526064f5_4_k_cu_483630fa_160014cute1_E)
_ZN40_INTERNAL_526064f5_4_k_cu_483630fa_160014cute1_E:
	.zero		1
	.type		_ZN40_INTERNAL_526064f5_4_k_cu_483630fa_160014cuda3std3__45__cpo6cbeginE,@object
	.size		_ZN40_INTERNAL_526064f5_4_k_cu_483630fa_160014cuda3std3__45__cpo6cbeginE,(_ZN40_INTERNAL_526064f5_4_k_cu_483630fa_160014cuda3std3__48in_placeE - _ZN40_INTERNAL_526064f5_4_k_cu_483630fa_160014cuda3std3__45__cpo6cbeginE)
_ZN40_INTERNAL_526064f5_4_k_cu_483630fa_160014cuda3std3__45__cpo6cbeginE:
	.zero		1
	.type		_ZN40_INTERNAL_526064f5_4_k_cu_483630fa_160014cuda3std3__48in_placeE,@object
	.size		_ZN40_INTERNAL_526064f5_4_k_cu_483630fa_160014cuda3std3__48in_placeE,(_ZN40_INTERNAL_526064f5_4_k_cu_483630fa_160014cuda3std6ranges3__45__cpo9iter_moveE - _ZN40_INTERNAL_526064f5_4_k_cu_483630fa_160014cuda3std3__48in_placeE)
_ZN40_INTERNAL_526064f5_4_k_cu_483630fa_160014cuda3std3__48in_placeE:
	.zero		1
	.type		_ZN40_INTERNAL_526064f5_4_k_cu_483630fa_160014cuda3std6ranges3__45__cpo9iter_moveE,@object
	.size		_ZN40_INTERNAL_526064f5_4_k_cu_483630fa_160014cuda3std6ranges3__45__cpo9iter_moveE,(_ZN40_INTERNAL_526064f5_4_k_cu_483630fa_160014cuda3std3__45__cpo5beginE - _ZN40_INTERNAL_526064f5_4_k_cu_483630fa_160014cuda3std6ranges3__45__cpo9iter_moveE)
_ZN40_INTERNAL_526064f5_4_k_cu_483630fa_160014cuda3std6ranges3__45__cpo9iter_moveE:
	.zero		1
	.type		_ZN40_INTERNAL_526064f5_4_k_cu_483630fa_160014cuda3std3__45__cpo5beginE,@object
	.size		_ZN40_INTERNAL_526064f5_4_k_cu_483630fa_160014cuda3std3__45__cpo5beginE,(_ZN40_INTERNAL_526064f5_4_k_cu_483630fa_160014cuda3std3__442_GLOBAL__N__526064f5_4_k_cu_483630fa_160016ignoreE - _ZN40_INTERNAL_526064f5_4_k_cu_483630fa_160014cuda3std3__45__cpo5beginE)
_ZN40_INTERNAL_526064f5_4_k_cu_483630fa_160014cuda3std3__45__cpo5beginE:
	.zero		1
	.type		_ZN40_INTERNAL_526064f5_4_k_cu_483630fa_160014cuda3std3__442_GLOBAL__N__526064f5_4_k_cu_483630fa_160016ignoreE,@object
	.size		_ZN40_INTERNAL_526064f5_4_k_cu_483630fa_160014cuda3std3__442_GLOBAL__N__526064f5_4_k_cu_483630fa_160016ignoreE,(_ZN40_INTERNAL_526064f5_4_k_cu_483630fa_160014cute7productE - _ZN40_INTERNAL_526064f5_4_k_cu_483630fa_160014cuda3std3__442_GLOBAL__N__526064f5_4_k_cu_483630fa_160016ignoreE)
_ZN40_INTERNAL_526064f5_4_k_cu_483630fa_160014cuda3std3__442_GLOBAL__N__526064f5_4_k_cu_483630fa_160016ignoreE:
	.zero		1
	.type		_ZN40_INTERNAL_526064f5_4_k_cu_483630fa_160014cute7productE,@object
	.size		_ZN40_INTERNAL_526064f5_4_k_cu_483630fa_160014cute7productE,(_ZN40_INTERNAL_526064f5_4_k_cu_483630fa_160014cuda3std3__45__cpo3endE - _ZN40_INTERNAL_526064f5_4_k_cu_483630fa_160014cute7productE)
_ZN40_INTERNAL_526064f5_4_k_cu_483630fa_160014cute7productE:
	.zero		1
	.type		_ZN40_INTERNAL_526064f5_4_k_cu_483630fa_160014cuda3std3__45__cpo3endE,@object
	.size		_ZN40_INTERNAL_526064f5_4_k_cu_483630fa_160014cuda3std3__45__cpo3endE,(_ZN40_INTERNAL_526064f5_4_k_cu_483630fa_160014cuda3std3__419piecewise_constructE - _ZN40_INTERNAL_526064f5_4_k_cu_483630fa_160014cuda3std3__45__cpo3endE)
_ZN40_INTERNAL_526064f5_4_k_cu_483630fa_160014cuda3std3__45__cpo3endE:
	.zero		1
	.type		_ZN40_INTERNAL_526064f5_4_k_cu_483630fa_160014cuda3std3__419piecewise_constructE,@object
	.size		_ZN40_INTERNAL_526064f5_4_k_cu_483630fa_160014cuda3std3__419piecewise_constructE,(_ZN40_INTERNAL_526064f5_4_k_cu_483630fa_160014cuda3std3__45__cpo4cendE - _ZN40_INTERNAL_526064f5_4_k_cu_483630fa_160014cuda3std3__419piecewise_constructE)
_ZN40_INTERNAL_526064f5_4_k_cu_483630fa_160014cuda3std3__419piecewise_constructE:
	.zero		1
	.type		_ZN40_INTERNAL_526064f5_4_k_cu_483630fa_160014cuda3std3__45__cpo4cendE,@object
	.size		_ZN40_INTERNAL_526064f5_4_k_cu_483630fa_160014cuda3std3__45__cpo4cendE,(_ZN40_INTERNAL_526064f5_4_k_cu_483630fa_160014cuda3std6ranges3__45__cpo4swapE - _ZN40_INTERNAL_526064f5_4_k_cu_483630fa_160014cuda3std3__45__cpo4cendE)
_ZN40_INTERNAL_526064f5_4_k_cu_483630fa_160014cuda3std3__45__cpo4cendE:
	.zero		1
	.type		_ZN40_INTERNAL_526064f5_4_k_cu_483630fa_160014cuda3std6ranges3__45__cpo4swapE,@object
	.size		_ZN40_INTERNAL_526064f5_4_k_cu_483630fa_160014cuda3std6ranges3__45__cpo4swapE,(.L_7 - _ZN40_INTERNAL_526064f5_4_k_cu_483630fa_160014cuda3std6ranges3__45__cpo4swapE)
_ZN40_INTERNAL_526064f5_4_k_cu_483630fa_160014cuda3std6ranges3__45__cpo4swapE:
	.zero		1
.L_7:


//--------------------- .nv.constant0._ZN7cutlass13device_kernelINS_4gemm6kernel13GemmUniversalIN4cute5tupleIJiiiiEEENS1_10collective13CollectiveMmaINS1_37MainloopSm90TmaGmmaWarpSpecializedFP8ILi3ENS5_IJNS4_1CILi2EEENSA_ILi1EEESC_EEENS1_35KernelTmaWarpSpecializedCooperativeEEENS5_IJNSA_ILi256EEESG_NSA_ILi128EEEEEENS_12float_e4m3_tENS5_IJlSC_lEEESJ_SK_NS4_8TiledMMAINS4_8MMA_AtomIJNS4_4SM904GMMA31MMA_64x256x32_F32E4M3E4M3_SS_TNILNSO_7ScaleInE1ELSQ_1EEEEEENS4_6LayoutISD_NS5_IJSC_NSA_ILi0EEESU_EEEEENS5_IJNS4_10UnderscoreESX_SX_EEEEENS4_13SM90_TMA_LOADENS4_14ComposedLayoutINS4_7SwizzleILi3ELi4ELi3EEENS4_18smem_ptr_flag_bitsILi8EEENST_INS5_IJNSA_ILi8EEESH_EEENS5_IJSH_SC_EEEEEEEvNS4_8identityENS4_23SM90_TMA_LOAD_MULTICASTES1A_vS1B_EENS_8epilogue10collective6detail29Sm90TmaWarpSpecializedAdapterINS1F_15DefaultEpilogueISJ_SK_SK_NS1E_6thread17LinearCombinationISJ_Li1EffLNS1J_9ScaleType4KindE0ELNS_15FloatRoundStyleE2ESJ_EENS1_15EpilogueDefaultEEEEEvvEEEEvNT_6ParamsE --------------------------
	.section	.nv.constant0._ZN7cutlass13device_kernelINS_4gemm6kernel13GemmUniversalIN4cute5tupleIJiiiiEEENS1_10collective13CollectiveMmaINS1_37MainloopSm90TmaGmmaWarpSpecializedFP8ILi3ENS5_IJNS4_1CILi2EEENSA_ILi1EEESC_EEENS1_35KernelTmaWarpSpecializedCooperativeEEENS5_IJNSA_ILi256EEESG_NSA_ILi128EEEEEENS_12float_e4m3_tENS5_IJlSC_lEEESJ_SK_NS4_8TiledMMAINS4_8MMA_AtomIJNS4_4SM904GMMA31MMA_64x256x32_F32E4M3E4M3_SS_TNILNSO_7ScaleInE1ELSQ_1EEEEEENS4_6LayoutISD_NS5_IJSC_NSA_ILi0EEESU_EEEEENS5_IJNS4_10UnderscoreESX_SX_EEEEENS4_13SM90_TMA_LOADENS4_14ComposedLayoutINS4_7SwizzleILi3ELi4ELi3EEENS4_18smem_ptr_flag_bitsILi8EEENST_INS5_IJNSA_ILi8EEESH_EEENS5_IJSH_SC_EEEEEEEvNS4_8identityENS4_23SM90_TMA_LOAD_MULTICASTES1A_vS1B_EENS_8epilogue10collective6detail29Sm90TmaWarpSpecializedAdapterINS1F_15DefaultEpilogueISJ_SK_SK_NS1E_6thread17LinearCombinationISJ_Li1EffLNS1J_9ScaleType4KindE0ELNS_15FloatRoundStyleE2ESJ_EENS1_15EpilogueDefaultEEEEEvvEEEEvNT_6ParamsE,"a",@progbits
	.sectionflags	@""
	.align	4
.nv.constant0._ZN7cutlass13device_kernelINS_4gemm6kernel13GemmUniversalIN4cute5tupleIJiiiiEEENS1_10collective13CollectiveMmaINS1_37MainloopSm90TmaGmmaWarpSpecializedFP8ILi3ENS5_IJNS4_1CILi2EEENSA_ILi1EEESC_EEENS1_35KernelTmaWarpSpecializedCooperativeEEENS5_IJNSA_ILi256EEESG_NSA_ILi128EEEEEENS_12float_e4m3_tENS5_IJlSC_lEEESJ_SK_NS4_8TiledMMAINS4_8MMA_AtomIJNS4_4SM904GMMA31MMA_64x256x32_F32E4M3E4M3_SS_TNILNSO_7ScaleInE1ELSQ_1EEEEEENS4_6LayoutISD_NS5_IJSC_NSA_ILi0EEESU_EEEEENS5_IJNS4_10UnderscoreESX_SX_EEEEENS4_13SM90_TMA_LOADENS4_14ComposedLayoutINS4_7SwizzleILi3ELi4ELi3EEENS4_18smem_ptr_flag_bitsILi8EEENST_INS5_IJNSA_ILi8EEESH_EEENS5_IJSH_SC_EEEEEEEvNS4_8identityENS4_23SM90_TMA_LOAD_MULTICASTES1A_vS1B_EENS_8epilogue10collective6detail29Sm90TmaWarpSpecializedAdapterINS1F_15DefaultEpilogueISJ_SK_SK_NS1E_6thread17LinearCombinationISJ_Li1EffLNS1J_9ScaleType4KindE0ELNS_15FloatRoundStyleE2ESJ_EENS1_15EpilogueDefaultEEEEEvvEEEEvNT_6ParamsE:
	.zero		1664


//--------------------- SYMBOLS --------------------------

	.type		.nv.reservedSmem.offset0,@object
	.size		.nv.reservedSmem.offset0,0x4
